	.target	sm_90a

	.elftype	@"ET_EXEC"


//--------------------- .note.nv.tkinfo           --------------------------
	.section	.note.nv.tkinfo,"",@"SHT_NOTE"
	.sectionflags	@"SHF_NOTE_NV_TKINFO"
	.tkinfo
        /*0018*/ 	.word	0x00000002
        /*0030*/ 	.string	""
        /*0030*/ 	.string	"ptxas"
        /*0030*/ 	.string	"Cuda compilation tools, release 13.0, V13.0.88"
        /*0030*/ 	.string	"Build cuda_13.0.r13.0/compiler.36424714_0"
        /*0030*/ 	.string	"-arch sm_90a -m 64 "



//--------------------- .note.nv.cuinfo           --------------------------
	.section	.note.nv.cuinfo,"",@"SHT_NOTE"
	.sectionflags	@"SHF_NOTE_NV_CUINFO"
        /*0018*/ 	.short	0x0002
        /*001a*/ 	.short	0x005a
        /*001c*/ 	.short	0x0082
	.zero		2


//--------------------- .nv.info                  --------------------------
	.section	.nv.info,"",@"SHT_CUDA_INFO"
	.align	4


	//----- nvinfo : EIATTR_REGCOUNT
	.align		4
        /*0000*/ 	.byte	0x04, 0x2f
        /*0002*/ 	.short	(.L_15 - .L_14)
	.align		4
.L_14:
        /*0004*/ 	.word	index@(_ZN7cutlass13device_kernelINS_4gemm6kernel13GemmUniversalIN4cute5tupleIJiiiiEEENS1_10collective13CollectiveMmaINS1_34MainloopSm90TmaGmmaWarpSpecializedILi3ENS5_IJNS4_1CILi2EEENSA_ILi1EEESC_EEENS1_32KernelTmaWarpSpecializedPingpongEEENS5_IJNSA_ILi64EEENSA_ILi80EEENSA_ILi256EEEEEENS_6half_tENS5_IJlSC_lEEESK_SL_NS4_8TiledMMAINS4_8MMA_AtomIJNS4_4SM904GMMA25MMA_64x16x16_F32F16F16_SSILNSP_5MajorE0ELSR_0ELNSP_7ScaleInE1ELSS_1EEEEEENS4_6LayoutINS5_IJSC_SC_SC_EEENS5_IJNSA_ILi0EEESX_SX_EEEEENS5_IJNS4_10UnderscoreES10_S10_EEEEENS4_13SM90_TMA_LOADENS4_14ComposedLayoutINS4_7SwizzleILi3ELi4ELi3EEENS4_18smem_ptr_flag_bitsILi16EEENSV_INS5_IJNSA_ILi8EEESG_EEENS5_IJSG_SC_EEEEEEEvNS4_8identityENS4_23SM90_TMA_LOAD_MULTICASTES1D_vS1E_EENS_8epilogue10collective6detail29Sm90TmaWarpSpecializedAdapterINS1I_15DefaultEpilogueISK_SL_SL_NS1H_6thread17LinearCombinationISK_Li1EffLNS1M_9ScaleType4KindE0ELNS_15FloatRoundStyleE2ESK_EENS1_15EpilogueDefaultEEEEEvvEEEEvNT_6ParamsE)
        /*0008*/ 	.word	0x000000a8


	//----- nvinfo : EIATTR_FRAME_SIZE
	.align		4
.L_15:
        /*000c*/ 	.byte	0x04, 0x11
        /*000e*/ 	.short	(.L_17 - .L_16)
	.align		4
.L_16:
        /*0010*/ 	.word	index@(_ZN7cutlass13device_kernelINS_4gemm6kernel13GemmUniversalIN4cute5tupleIJiiiiEEENS1_10collective13CollectiveMmaINS1_34MainloopSm90TmaGmmaWarpSpecializedILi3ENS5_IJNS4_1CILi2EEENSA_ILi1EEESC_EEENS1_32KernelTmaWarpSpecializedPingpongEEENS5_IJNSA_ILi64EEENSA_ILi80EEENSA_ILi256EEEEEENS_6half_tENS5_IJlSC_lEEESK_SL_NS4_8TiledMMAINS4_8MMA_AtomIJNS4_4SM904GMMA25MMA_64x16x16_F32F16F16_SSILNSP_5MajorE0ELSR_0ELNSP_7ScaleInE1ELSS_1EEEEEENS4_6LayoutINS5_IJSC_SC_SC_EEENS5_IJNSA_ILi0EEESX_SX_EEEEENS5_IJNS4_10UnderscoreES10_S10_EEEEENS4_13SM90_TMA_LOADENS4_14ComposedLayoutINS4_7SwizzleILi3ELi4ELi3EEENS4_18smem_ptr_flag_bitsILi16EEENSV_INS5_IJNSA_ILi8EEESG_EEENS5_IJSG_SC_EEEEEEEvNS4_8identityENS4_23SM90_TMA_LOAD_MULTICASTES1D_vS1E_EENS_8epilogue10collective6detail29Sm90TmaWarpSpecializedAdapterINS1I_15DefaultEpilogueISK_SL_SL_NS1H_6thread17LinearCombinationISK_Li1EffLNS1M_9ScaleType4KindE0ELNS_15FloatRoundStyleE2ESK_EENS1_15EpilogueDefaultEEEEEvvEEEEvNT_6ParamsE)
        /*0014*/ 	.word	0x00000008


	//----- nvinfo : EIATTR_MIN_STACK_SIZE
	.align		4
.L_17:
        /*0018*/ 	.byte	0x04, 0x12
        /*001a*/ 	.short	(.L_19 - .L_18)
	.align		4
.L_18:
        /*001c*/ 	.word	index@(_ZN7cutlass13device_kernelINS_4gemm6kernel13GemmUniversalIN4cute5tupleIJiiiiEEENS1_10collective13CollectiveMmaINS1_34MainloopSm90TmaGmmaWarpSpecializedILi3ENS5_IJNS4_1CILi2EEENSA_ILi1EEESC_EEENS1_32KernelTmaWarpSpecializedPingpongEEENS5_IJNSA_ILi64EEENSA_ILi80EEENSA_ILi256EEEEEENS_6half_tENS5_IJlSC_lEEESK_SL_NS4_8TiledMMAINS4_8MMA_AtomIJNS4_4SM904GMMA25MMA_64x16x16_F32F16F16_SSILNSP_5MajorE0ELSR_0ELNSP_7ScaleInE1ELSS_1EEEEEENS4_6LayoutINS5_IJSC_SC_SC_EEENS5_IJNSA_ILi0EEESX_SX_EEEEENS5_IJNS4_10UnderscoreES10_S10_EEEEENS4_13SM90_TMA_LOADENS4_14ComposedLayoutINS4_7SwizzleILi3ELi4ELi3EEENS4_18smem_ptr_flag_bitsILi16EEENSV_INS5_IJNSA_ILi8EEESG_EEENS5_IJSG_SC_EEEEEEEvNS4_8identityENS4_23SM90_TMA_LOAD_MULTICASTES1D_vS1E_EENS_8epilogue10collective6detail29Sm90TmaWarpSpecializedAdapterINS1I_15DefaultEpilogueISK_SL_SL_NS1H_6thread17LinearCombinationISK_Li1EffLNS1M_9ScaleType4KindE0ELNS_15FloatRoundStyleE2ESK_EENS1_15EpilogueDefaultEEEEEvvEEEEvNT_6ParamsE)
        /*0020*/ 	.word	0x00000008
.L_19:


//--------------------- .nv.compat                --------------------------
	.section	.nv.compat,"",@"SHT_CUDA_COMPAT_INFO"
	.align	4
        /*0000*/ 	.byte	0x02, 0x09, 0x01, 0x00, 0x02, 0x02, 0x04, 0x00, 0x02, 0x05, 0x05, 0x00, 0x03, 0x07, 0x01, 0x01
        /*0010*/ 	.byte	0x02, 0x03, 0x01, 0x00, 0x02, 0x06, 0x01, 0x00, 0x04, 0x0b, 0x08, 0x00, 0x00, 0x00, 0x00, 0x00
        /*0020*/ 	.byte	0x00, 0x00, 0x00, 0x00


//--------------------- .nv.info._ZN7cutlass13device_kernelINS_4gemm6kernel13GemmUniversalIN4cute5tupleIJiiiiEEENS1_10collective13CollectiveMmaINS1_34MainloopSm90TmaGmmaWarpSpecializedILi3ENS5_IJNS4_1CILi2EEENSA_ILi1EEESC_EEENS1_32KernelTmaWarpSpecializedPingpongEEENS5_IJNSA_ILi64EEENSA_ILi80EEENSA_ILi256EEEEEENS_6half_tENS5_IJlSC_lEEESK_SL_NS4_8TiledMMAINS4_8MMA_AtomIJNS4_4SM904GMMA25MMA_64x16x16_F32F16F16_SSILNSP_5MajorE0ELSR_0ELNSP_7ScaleInE1ELSS_1EEEEEENS4_6LayoutINS5_IJSC_SC_SC_EEENS5_IJNSA_ILi0EEESX_SX_EEEEENS5_IJNS4_10UnderscoreES10_S10_EEEEENS4_13SM90_TMA_LOADENS4_14ComposedLayoutINS4_7SwizzleILi3ELi4ELi3EEENS4_18smem_ptr_flag_bitsILi16EEENSV_INS5_IJNSA_ILi8EEESG_EEENS5_IJSG_SC_EEEEEEEvNS4_8identityENS4_23SM90_TMA_LOAD_MULTICASTES1D_vS1E_EENS_8epilogue10collective6detail29Sm90TmaWarpSpecializedAdapterINS1I_15DefaultEpilogueISK_SL_SL_NS1H_6thread17LinearCombinationISK_Li1EffLNS1M_9ScaleType4KindE0ELNS_15FloatRoundStyleE2ESK_EENS1_15EpilogueDefaultEEEEEvvEEEEvNT_6ParamsE --------------------------
	.section	.nv.info._ZN7cutlass13device_kernelINS_4gemm6kernel13GemmUniversalIN4cute5tupleIJiiiiEEENS1_10collective13CollectiveMmaINS1_34MainloopSm90TmaGmmaWarpSpecializedILi3ENS5_IJNS4_1CILi2EEENSA_ILi1EEESC_EEENS1_32KernelTmaWarpSpecializedPingpongEEENS5_IJNSA_ILi64EEENSA_ILi80EEENSA_ILi256EEEEEENS_6half_tENS5_IJlSC_lEEESK_SL_NS4_8TiledMMAINS4_8MMA_AtomIJNS4_4SM904GMMA25MMA_64x16x16_F32F16F16_SSILNSP_5MajorE0ELSR_0ELNSP_7ScaleInE1ELSS_1EEEEEENS4_6LayoutINS5_IJSC_SC_SC_EEENS5_IJNSA_ILi0EEESX_SX_EEEEENS5_IJNS4_10UnderscoreES10_S10_EEEEENS4_13SM90_TMA_LOADENS4_14ComposedLayoutINS4_7SwizzleILi3ELi4ELi3EEENS4_18smem_ptr_flag_bitsILi16EEENSV_INS5_IJNSA_ILi8EEESG_EEENS5_IJSG_SC_EEEEEEEvNS4_8identityENS4_23SM90_TMA_LOAD_MULTICASTES1D_vS1E_EENS_8epilogue10collective6detail29Sm90TmaWarpSpecializedAdapterINS1I_15DefaultEpilogueISK_SL_SL_NS1H_6thread17LinearCombinationISK_Li1EffLNS1M_9ScaleType4KindE0ELNS_15FloatRoundStyleE2ESK_EENS1_15EpilogueDefaultEEEEEvvEEEEvNT_6ParamsE,"",@"SHT_CUDA_INFO"
	.sectionflags	@""
	.align	4


	//----- nvinfo : EIATTR_CUDA_API_VERSION
	.align		4
        /*0000*/ 	.byte	0x04, 0x37
        /*0002*/ 	.short	(.L_21 - .L_20)
.L_20:
        /*0004*/ 	.word	0x00000082


	//----- nvinfo : EIATTR_KPARAM_INFO
	.align		4
.L_21:
        /*0008*/ 	.byte	0x04, 0x17
        /*000a*/ 	.short	(.L_23 - .L_22)
.L_22:
        /*000c*/ 	.word	0x00000000
        /*0010*/ 	.short	0x0000
        /*0012*/ 	.short	0x0070
        /*0014*/ 	.byte	0x00, 0xf0, 0x01, 0x10


	//----- nvinfo : EIATTR_SPARSE_MMA_MASK
	.align		4
.L_23:
        /*0018*/ 	.byte	0x03, 0x50
        /*001a*/ 	.short	0x0000


	//----- nvinfo : EIATTR_MAXREG_COUNT
	.align		4
        /*001c*/ 	.byte	0x03, 0x1b
        /*001e*/ 	.short	0x00a8


	//----- nvinfo : EIATTR_NUM_BARRIERS
	.align		4
        /*0020*/ 	.byte	0x02, 0x4c
        /*0022*/ 	.byte	0x01
	.zero		1


	//----- nvinfo : EIATTR_EXTERNS
	.align		4
        /*0024*/ 	.byte	0x04, 0x0f
        /*0026*/ 	.short	(.L_25 - .L_24)


	//   ....[0]....
	.align		4
.L_24:
        /*0028*/ 	.word	index@(__assertfail)


	//----- nvinfo : EIATTR_ANNOTATIONS
	.align		4
.L_25:
        /*002c*/ 	.byte	0x04, 0x55
        /*002e*/ 	.short	(.L_27 - .L_26)


	//   ....[0]....
.L_26:
        /*0030*/ 	.word	0x00000001
        /*0034*/ 	.byte	0x90, 0x0d, 0x00, 0x00, 0x01, 0x00, 0x00, 0x00, 0x20, 0x89, 0x00, 0x00, 0x01, 0x00, 0x00, 0x00
        /*0044*/ 	.byte	0xb0, 0x97, 0x00, 0x00


	//----- nvinfo : EIATTR_MERCURY_ISA_VERSION
	.align		4
.L_27:
        /*0048*/ 	.byte	0x03, 0x5f
        /*004a*/ 	.short	0x0101


	//----- nvinfo : EIATTR_INT_WARP_WIDE_INSTR_OFFSETS
	.align		4
        /*004c*/ 	.byte	0x04, 0x31
        /*004e*/ 	.short	(.L_29 - .L_28)


	//   ....[0]....
.L_28:
        /*0050*/ 	.word	0x00000510


	//   ....[1]....
        /*0054*/ 	.word	0x00000540


	//   ....[2]....
        /*0058*/ 	.word	0x00000580


	//   ....[3]....
        /*005c*/ 	.word	0x000006b0


	//   ....[4]....
        /*0060*/ 	.word	0x000006c0


	//   ....[5]....
        /*0064*/ 	.word	0x000006d0


	//   ....[6]....
        /*0068*/ 	.word	0x00000770


	//   ....[7]....
        /*006c*/ 	.word	0x000007b0


	//   ....[8]....
        /*0070*/ 	.word	0x00005a80


	//----- nvinfo : EIATTR_COOP_GROUP_MASK_REGIDS
	.align		4
.L_29:
        /*0074*/ 	.byte	0x04, 0x29
        /*0076*/ 	.short	(.L_31 - .L_30)


	//   ....[0]....
.L_30:
        /*0078*/ 	.word	0xffffffff


	//   ....[1]....
        /*007c*/ 	.word	0xffffffff


	//   ....[2]....
        /*0080*/ 	.word	0xffffffff


	//   ....[3]....
        /*0084*/ 	.word	0xffffffff


	//   ....[4]....
        /*0088*/ 	.word	0xffffffff


	//   ....[5]....
        /*008c*/ 	.word	0xffffffff


	//   ....[6]....
        /*0090*/ 	.word	0xffffffff


	//----- nvinfo : EIATTR_COOP_GROUP_INSTR_OFFSETS
	.align		4
.L_31:
        /*0094*/ 	.byte	0x04, 0x28
        /*0096*/ 	.short	(.L_33 - .L_32)


	//   ....[0]....
.L_32:
        /*0098*/ 	.word	0x00000070


	//   ....[1]....
        /*009c*/ 	.word	0x00000080


	//   ....[2]....
        /*00a0*/ 	.word	0x00000140


	//   ....[3]....
        /*00a4*/ 	.word	0x000002d0


	//   ....[4]....
        /*00a8*/ 	.word	0x00000310


	//   ....[5]....
        /*00ac*/ 	.word	0x000006f0


	//   ....[6]....
        /*00b0*/ 	.word	0x00000930


	//----- nvinfo : EIATTR_REG_RECONFIG
	.align		4
.L_33:
        /*00b4*/ 	.byte	0x01, 0x54
	.zero		2


	//----- nvinfo : EIATTR_SYSCALL_OFFSETS
	.align		4
        /*00b8*/ 	.byte	0x04, 0x46
        /*00ba*/ 	.short	(.L_35 - .L_34)


	//   ....[0]....
.L_34:
        /*00bc*/ 	.word	0x00001840


	//----- nvinfo : EIATTR_MBARRIER_INSTR_OFFSETS
	.align		4
.L_35:
        /*00c0*/ 	.byte	0x04, 0x39
        /*00c2*/ 	.short	(.L_37 - .L_36)


	//   ....[0]....
.L_36:
        /*00c4*/ 	.word	0x00000260
        /*00c8*/ 	.word	0x000000ff
        /*00cc*/ 	.word	0x00000000
        /*00d0*/ 	.short	0x0100
        /*00d2*/ 	.byte	0x08
	.zero		1


	//   ....[1]....
        /*00d4*/ 	.word	0x00000270
        /*00d8*/ 	.word	0x000000ff
        /*00dc*/ 	.word	0x00000018
        /*00e0*/ 	.short	0x0100
        /*00e2*/ 	.byte	0x08
	.zero		1


	//   ....[2]....
        /*00e4*/ 	.word	0x00000280
        /*00e8*/ 	.word	0x000000ff
        /*00ec*/ 	.word	0x00000008
        /*00f0*/ 	.short	0x0100
        /*00f2*/ 	.byte	0x08
	.zero		1


	//   ....[3]....
        /*00f4*/ 	.word	0x00000290
        /*00f8*/ 	.word	0x000000ff
        /*00fc*/ 	.word	0x00000020
        /*0100*/ 	.short	0x0100
        /*0102*/ 	.byte	0x08
	.zero		1


	//   ....[4]....
        /*0104*/ 	.word	0x000002a0
        /*0108*/ 	.word	0x000000ff
        /*010c*/ 	.word	0x00000010
        /*0110*/ 	.short	0x0100
        /*0112*/ 	.byte	0x08
	.zero		1


	//   ....[5]....
        /*0114*/ 	.word	0x000002b0
        /*0118*/ 	.word	0x000000ff
        /*011c*/ 	.word	0x00000028
        /*0120*/ 	.short	0x0100
        /*0122*/ 	.byte	0x08
	.zero		1


	//   ....[6]....
        /*0124*/ 	.word	0x000007e0
        /*0128*/ 	.word	0x000000ff
        /*012c*/ 	.word	0x00000060
        /*0130*/ 	.short	0x0100
        /*0132*/ 	.byte	0x08
	.zero		1


	//   ....[7]....
        /*0134*/ 	.word	0x00000870
        /*0138*/ 	.word	0x000000ff
        /*013c*/ 	.word	0x00000068
        /*0140*/ 	.short	0x0100
        /*0142*/ 	.byte	0x08
	.zero		1


	//   ....[8]....
        /*0144*/ 	.word	0x000008b0
        /*0148*/ 	.word	0x000000ff
        /*014c*/ 	.word	0x00000040
        /*0150*/ 	.short	0x0100
        /*0152*/ 	.byte	0x09
	.zero		1


	//   ....[9]....
        /*0154*/ 	.word	0x000008c0
        /*0158*/ 	.word	0x000000ff
        /*015c*/ 	.word	0x00000048
        /*0160*/ 	.short	0x0100
        /*0162*/ 	.byte	0x09
	.zero		1


	//   ....[10]....
        /*0164*/ 	.word	0x000008d0
        /*0168*/ 	.word	0x000000ff
        /*016c*/ 	.word	0x00000050
        /*0170*/ 	.short	0x0100
        /*0172*/ 	.byte	0x09
	.zero		1


	//   ....[11]....
        /*0174*/ 	.word	0x000008e0
        /*0178*/ 	.word	0x000000ff
        /*017c*/ 	.word	0x00000058
        /*0180*/ 	.short	0x0100
        /*0182*/ 	.byte	0x09
	.zero		1


	//   ....[12]....
        /*0184*/ 	.word	0x00001720
        /*0188*/ 	.word	0x00000047
        /*018c*/ 	.word	0x00000000
        /*0190*/ 	.short	0x010a
        /*0192*/ 	.byte	0x29
	.zero		1


	//   ....[13]....
        /*0194*/ 	.word	0x000018c0
        /*0198*/ 	.word	0x00000003
        /*019c*/ 	.word	0x00000000
        /*01a0*/ 	.short	0x010a
        /*01a2*/ 	.byte	0x3f
	.zero		1


	//   ....[14]....
        /*01a4*/ 	.word	0x00001900
        /*01a8*/ 	.word	0x00000003
        /*01ac*/ 	.word	0x00000000
        /*01b0*/ 	.short	0x010a
        /*01b2*/ 	.byte	0x3f
	.zero		1


	//   ....[15]....
        /*01b4*/ 	.word	0x00003940
        /*01b8*/ 	.word	0x000000ff
        /*01bc*/ 	.word	0x00000000
        /*01c0*/ 	.short	0x010a
        /*01c2*/ 	.byte	0x04
	.zero		1


	//   ....[16]....
        /*01c4*/ 	.word	0x00003980
        /*01c8*/ 	.word	0x000000ff
        /*01cc*/ 	.word	0x00000000
        /*01d0*/ 	.short	0x010a
        /*01d2*/ 	.byte	0x04
	.zero		1


	//   ....[17]....
        /*01d4*/ 	.word	0x00005920
        /*01d8*/ 	.word	0x00000005
        /*01dc*/ 	.word	0x00000000
        /*01e0*/ 	.short	0x0101
        /*01e2*/ 	.byte	0x3f
	.zero		1


	//   ....[18]....
        /*01e4*/ 	.word	0x00005a20
        /*01e8*/ 	.word	0x00000048
        /*01ec*/ 	.word	0x00000000
        /*01f0*/ 	.short	0x0101
        /*01f2*/ 	.byte	0x2a
	.zero		1


	//   ....[19]....
        /*01f4*/ 	.word	0x00005b20
        /*01f8*/ 	.word	0x00000003
        /*01fc*/ 	.word	0x00000000
        /*0200*/ 	.short	0x0101
        /*0202*/ 	.byte	0x3f
	.zero		1


	//   ....[20]....
        /*0204*/ 	.word	0x00005be0
        /*0208*/ 	.word	0x00000047
        /*020c*/ 	.word	0x00000010
        /*0210*/ 	.short	0x010a
        /*0212*/ 	.byte	0x29
	.zero		1


	//   ....[21]....
        /*0214*/ 	.word	0x00008940
        /*0218*/ 	.word	0x0000004a
        /*021c*/ 	.word	0x00000000
        /*0220*/ 	.short	0x0101
        /*0222*/ 	.byte	0x2a
	.zero		1


	//   ....[22]....
        /*0224*/ 	.word	0x000092d0
        /*0228*/ 	.word	0x0000000c
        /*022c*/ 	.word	0x00000018
        /*0230*/ 	.short	0x010a
        /*0232*/ 	.byte	0x3f
	.zero		1


	//   ....[23]....
        /*0234*/ 	.word	0x000098c0
        /*0238*/ 	.word	0x00000005
        /*023c*/ 	.word	0x00000068
        /*0240*/ 	.short	0x0101
        /*0242*/ 	.byte	0x3f
	.zero		1


	//   ....[24]....
        /*0244*/ 	.word	0x0000a040
        /*0248*/ 	.word	0x00000009
        /*024c*/ 	.word	0x00000000
        /*0250*/ 	.short	0x010a
        /*0252*/ 	.byte	0x3f
	.zero		1


	//   ....[25]....
        /*0254*/ 	.word	0x0000a0c0
        /*0258*/ 	.word	0x00000006
        /*025c*/ 	.word	0x00000000
        /*0260*/ 	.short	0x010a
        /*0262*/ 	.byte	0x3f
	.zero		1


	//   ....[26]....
        /*0264*/ 	.word	0x0000a150
        /*0268*/ 	.word	0x00000003
        /*026c*/ 	.word	0x00000000
        /*0270*/ 	.short	0x010a
        /*0272*/ 	.byte	0x3f
	.zero		1


	//   ....[27]....
        /*0274*/ 	.word	0x0000a1b0
        /*0278*/ 	.word	0x00000049
        /*027c*/ 	.word	0x00000000
        /*0280*/ 	.short	0x010a
        /*0282*/ 	.byte	0x3f
	.zero		1


	//   ....[28]....
        /*0284*/ 	.word	0x0000a200
        /*0288*/ 	.word	0x00000003
        /*028c*/ 	.word	0x00000000
        /*0290*/ 	.short	0x010a
        /*0292*/ 	.byte	0x3f
	.zero		1


	//   ....[29]....
        /*0294*/ 	.word	0x0000a260
        /*0298*/ 	.word	0x00000005
        /*029c*/ 	.word	0x00000000
        /*02a0*/ 	.short	0x010a
        /*02a2*/ 	.byte	0x3f
	.zero		1


	//   ....[30]....
        /*02a4*/ 	.word	0x0000a2b0
        /*02a8*/ 	.word	0x00000049
        /*02ac*/ 	.word	0x00000010
        /*02b0*/ 	.short	0x010a
        /*02b2*/ 	.byte	0x3f
	.zero		1


	//   ....[31]....
        /*02b4*/ 	.word	0x0000a380
        /*02b8*/ 	.word	0x0000000c
        /*02bc*/ 	.word	0x00000018
        /*02c0*/ 	.short	0x010a
        /*02c2*/ 	.byte	0x3f
	.zero		1


	//   ....[32]....
        /*02c4*/ 	.word	0x0000a450
        /*02c8*/ 	.word	0x00000009
        /*02cc*/ 	.word	0x00000000
        /*02d0*/ 	.short	0x010a
        /*02d2*/ 	.byte	0x3f
	.zero		1


	//   ....[33]....
        /*02d4*/ 	.word	0x0000a4a0
        /*02d8*/ 	.word	0x00000006
        /*02dc*/ 	.word	0x00000000
        /*02e0*/ 	.short	0x010a
        /*02e2*/ 	.byte	0x3f
	.zero		1


	//----- nvinfo : EIATTR_NUM_MBARRIERS
	.align		4
.L_37:
        /*02e4*/ 	.byte	0x03, 0x38
        /*02e6*/ 	.short	0x000c


	//----- nvinfo : EIATTR_EXIT_INSTR_OFFSETS
	.align		4
        /*02e8*/ 	.byte	0x04, 0x1c
        /*02ea*/ 	.short	(.L_39 - .L_38)


	//   ....[0]....
.L_38:
        /*02ec*/ 	.word	0x000013d0


	//   ....[1]....
        /*02f0*/ 	.word	0x00001430


	//   ....[2]....
        /*02f4*/ 	.word	0x00008fd0


	//   ....[3]....
        /*02f8*/ 	.word	0x00009000


	//   ....[4]....
        /*02fc*/ 	.word	0x0000a1a0


	//----- nvinfo : EIATTR_MAX_THREADS
	.align		4
.L_39:
        /*0300*/ 	.byte	0x04, 0x05
        /*0302*/ 	.short	(.L_41 - .L_40)
.L_40:
        /*0304*/ 	.word	0x00000180
        /*0308*/ 	.word	0x00000001
        /*030c*/ 	.word	0x00000001


	//----- nvinfo : EIATTR_CRS_STACK_SIZE
	.align		4
.L_41:
        /*0310*/ 	.byte	0x04, 0x1e
        /*0312*/ 	.short	(.L_43 - .L_42)
.L_42:
        /*0314*/ 	.word	0x00000000


	//----- nvinfo : EIATTR_CBANK_PARAM_SIZE
	.align		4
.L_43:
        /*0318*/ 	.byte	0x03, 0x19
        /*031a*/ 	.short	0x0470


	//----- nvinfo : EIATTR_PARAM_CBANK
	.align		4
        /*031c*/ 	.byte	0x04, 0x0a
        /*031e*/ 	.short	(.L_45 - .L_44)
	.align		4
.L_44:
        /*0320*/ 	.word	index@(.nv.constant0._ZN7cutlass13device_kernelINS_4gemm6kernel13GemmUniversalIN4cute5tupleIJiiiiEEENS1_10collective13CollectiveMmaINS1_34MainloopSm90TmaGmmaWarpSpecializedILi3ENS5_IJNS4_1CILi2EEENSA_ILi1EEESC_EEENS1_32KernelTmaWarpSpecializedPingpongEEENS5_IJNSA_ILi64EEENSA_ILi80EEENSA_ILi256EEEEEENS_6half_tENS5_IJlSC_lEEESK_SL_NS4_8TiledMMAINS4_8MMA_AtomIJNS4_4SM904GMMA25MMA_64x16x16_F32F16F16_SSILNSP_5MajorE0ELSR_0ELNSP_7ScaleInE1ELSS_1EEEEEENS4_6LayoutINS5_IJSC_SC_SC_EEENS5_IJNSA_ILi0EEESX_SX_EEEEENS5_IJNS4_10UnderscoreES10_S10_EEEEENS4_13SM90_TMA_LOADENS4_14ComposedLayoutINS4_7SwizzleILi3ELi4ELi3EEENS4_18smem_ptr_flag_bitsILi16EEENSV_INS5_IJNSA_ILi8EEESG_EEENS5_IJSG_SC_EEEEEEEvNS4_8identityENS4_23SM90_TMA_LOAD_MULTICASTES1D_vS1E_EENS_8epilogue10collective6detail29Sm90TmaWarpSpecializedAdapterINS1I_15DefaultEpilogueISK_SL_SL_NS1H_6thread17LinearCombinationISK_Li1EffLNS1M_9ScaleType4KindE0ELNS_15FloatRoundStyleE2ESK_EENS1_15EpilogueDefaultEEEEEvvEEEEvNT_6ParamsE)
        /*0324*/ 	.short	0x0210
        /*0326*/ 	.short	0x0470


	//----- nvinfo : EIATTR_SW_WAR
	.align		4
.L_45:
        /*0328*/ 	.byte	0x04, 0x36
        /*032a*/ 	.short	(.L_47 - .L_46)
.L_46:
        /*032c*/ 	.word	0x00000008
.L_47:


//--------------------- .nv.callgraph             --------------------------
	.section	.nv.callgraph,"",@"SHT_CUDA_CALLGRAPH"
	.align	4
	.sectionentsize	8
	.align		4
        /*0000*/ 	.word	0x00000000
	.align		4
        /*0004*/ 	.word	0xffffffff
	.align		4
        /*0008*/ 	.word	index@(_ZN7cutlass13device_kernelINS_4gemm6kernel13GemmUniversalIN4cute5tupleIJiiiiEEENS1_10collective13CollectiveMmaINS1_34MainloopSm90TmaGmmaWarpSpecializedILi3ENS5_IJNS4_1CILi2EEENSA_ILi1EEESC_EEENS1_32KernelTmaWarpSpecializedPingpongEEENS5_IJNSA_ILi64EEENSA_ILi80EEENSA_ILi256EEEEEENS_6half_tENS5_IJlSC_lEEESK_SL_NS4_8TiledMMAINS4_8MMA_AtomIJNS4_4SM904GMMA25MMA_64x16x16_F32F16F16_SSILNSP_5MajorE0ELSR_0ELNSP_7ScaleInE1ELSS_1EEEEEENS4_6LayoutINS5_IJSC_SC_SC_EEENS5_IJNSA_ILi0EEESX_SX_EEEEENS5_IJNS4_10UnderscoreES10_S10_EEEEENS4_13SM90_TMA_LOADENS4_14ComposedLayoutINS4_7SwizzleILi3ELi4ELi3EEENS4_18smem_ptr_flag_bitsILi16EEENSV_INS5_IJNSA_ILi8EEESG_EEENS5_IJSG_SC_EEEEEEEvNS4_8identityENS4_23SM90_TMA_LOAD_MULTICASTES1D_vS1E_EENS_8epilogue10collective6detail29Sm90TmaWarpSpecializedAdapterINS1I_15DefaultEpilogueISK_SL_SL_NS1H_6thread17LinearCombinationISK_Li1EffLNS1M_9ScaleType4KindE0ELNS_15FloatRoundStyleE2ESK_EENS1_15EpilogueDefaultEEEEEvvEEEEvNT_6ParamsE)
	.align		4
        /*000c*/ 	.word	index@(__assertfail)
	.align		4
        /*0010*/ 	.word	0x00000000
	.align		4
        /*0014*/ 	.word	0xfffffffe
	.align		4
        /*0018*/ 	.word	0x00000000
	.align		4
        /*001c*/ 	.word	0xfffffffd
	.align		4
        /*0020*/ 	.word	0x00000000
	.align		4
        /*0024*/ 	.word	0xfffffffc


//--------------------- .nv.constant4             --------------------------
	.section	.nv.constant4,"a",@progbits
	.align	8
	.align		8
.nv.constant4:
        /*0000*/ 	.dword	__assertfail
	.align		8
        /*0008*/ 	.dword	__unnamed_1
	.align		8
        /*0010*/ 	.dword	_ZN40_INTERNAL_b838f3cf_4_k_cu_095b6d0b_131374cuda3std3__45__cpo5beginE
	.align		8
        /*0018*/ 	.dword	_ZN40_INTERNAL_b838f3cf_4_k_cu_095b6d0b_131374cuda3std3__45__cpo3endE
	.align		8
        /*0020*/ 	.dword	_ZN40_INTERNAL_b838f3cf_4_k_cu_095b6d0b_131374cuda3std3__45__cpo6cbeginE
	.align		8
        /*0028*/ 	.dword	_ZN40_INTERNAL_b838f3cf_4_k_cu_095b6d0b_131374cuda3std3__45__cpo4cendE
	.align		8
        /*0030*/ 	.dword	_ZN40_INTERNAL_b838f3cf_4_k_cu_095b6d0b_131374cuda3std3__442_GLOBAL__N__b838f3cf_4_k_cu_095b6d0b_131376ignoreE
	.align		8
        /*0038*/ 	.dword	_ZN40_INTERNAL_b838f3cf_4_k_cu_095b6d0b_131374cuda3std3__419piecewise_constructE
	.align		8
        /*0040*/ 	.dword	_ZN40_INTERNAL_b838f3cf_4_k_cu_095b6d0b_131374cuda3std3__48in_placeE
	.align		8
        /*0048*/ 	.dword	_ZN40_INTERNAL_b838f3cf_4_k_cu_095b6d0b_131374cuda3std6ranges3__45__cpo4swapE
	.align		8
        /*0050*/ 	.dword	_ZN40_INTERNAL_b838f3cf_4_k_cu_095b6d0b_131374cuda3std6ranges3__45__cpo9iter_moveE
	.align		8
        /*0058*/ 	.dword	_ZN40_INTERNAL_b838f3cf_4_k_cu_095b6d0b_131374cute7productE
	.align		8
        /*0060*/ 	.dword	_ZN40_INTERNAL_b838f3cf_4_k_cu_095b6d0b_131374cute1_E
	.align		8
        /*0068*/ 	.dword	$str$22
	.align		8
        /*0070*/ 	.dword	$str$23


//--------------------- .text._ZN7cutlass13device_kernelINS_4gemm6kernel13GemmUniversalIN4cute5tupleIJiiiiEEENS1_10collective13CollectiveMmaINS1_34MainloopSm90TmaGmmaWarpSpecializedILi3ENS5_IJNS4_1CILi2EEENSA_ILi1EEESC_EEENS1_32KernelTmaWarpSpecializedPingpongEEENS5_IJNSA_ILi64EEENSA_ILi80EEENSA_ILi256EEEEEENS_6half_tENS5_IJlSC_lEEESK_SL_NS4_8TiledMMAINS4_8MMA_AtomIJNS4_4SM904GMMA25MMA_64x16x16_F32F16F16_SSILNSP_5MajorE0ELSR_0ELNSP_7ScaleInE1ELSS_1EEEEEENS4_6LayoutINS5_IJSC_SC_SC_EEENS5_IJNSA_ILi0EEESX_SX_EEEEENS5_IJNS4_10UnderscoreES10_S10_EEEEENS4_13SM90_TMA_LOADENS4_14ComposedLayoutINS4_7SwizzleILi3ELi4ELi3EEENS4_18smem_ptr_flag_bitsILi16EEENSV_INS5_IJNSA_ILi8EEESG_EEENS5_IJSG_SC_EEEEEEEvNS4_8identityENS4_23SM90_TMA_LOAD_MULTICASTES1D_vS1E_EENS_8epilogue10collective6detail29Sm90TmaWarpSpecializedAdapterINS1I_15DefaultEpilogueISK_SL_SL_NS1H_6thread17LinearCombinationISK_Li1EffLNS1M_9ScaleType4KindE0ELNS_15FloatRoundStyleE2ESK_EENS1_15EpilogueDefaultEEEEEvvEEEEvNT_6ParamsE --------------------------
	.section	.text._ZN7cutlass13device_kernelINS_4gemm6kernel13GemmUniversalIN4cute5tupleIJiiiiEEENS1_10collective13CollectiveMmaINS1_34MainloopSm90TmaGmmaWarpSpecializedILi3ENS5_IJNS4_1CILi2EEENSA_ILi1EEESC_EEENS1_32KernelTmaWarpSpecializedPingpongEEENS5_IJNSA_ILi64EEENSA_ILi80EEENSA_ILi256EEEEEENS_6half_tENS5_IJlSC_lEEESK_SL_NS4_8TiledMMAINS4_8MMA_AtomIJNS4_4SM904GMMA25MMA_64x16x16_F32F16F16_SSILNSP_5MajorE0ELSR_0ELNSP_7ScaleInE1ELSS_1EEEEEENS4_6LayoutINS5_IJSC_SC_SC_EEENS5_IJNSA_ILi0EEESX_SX_EEEEENS5_IJNS4_10UnderscoreES10_S10_EEEEENS4_13SM90_TMA_LOADENS4_14ComposedLayoutINS4_7SwizzleILi3ELi4ELi3EEENS4_18smem_ptr_flag_bitsILi16EEENSV_INS5_IJNSA_ILi8EEESG_EEENS5_IJSG_SC_EEEEEEEvNS4_8identityENS4_23SM90_TMA_LOAD_MULTICASTES1D_vS1E_EENS_8epilogue10collective6detail29Sm90TmaWarpSpecializedAdapterINS1I_15DefaultEpilogueISK_SL_SL_NS1H_6thread17LinearCombinationISK_Li1EffLNS1M_9ScaleType4KindE0ELNS_15FloatRoundStyleE2ESK_EENS1_15EpilogueDefaultEEEEEvvEEEEvNT_6ParamsE,"ax",@progbits
	.align	128
.text._ZN7cutlass13device_kernelINS_4gemm6kernel13GemmUniversalIN4cute5tupleIJiiiiEEENS1_10collective13CollectiveMmaINS1_34MainloopSm90TmaGmmaWarpSpecializedILi3ENS5_IJNS4_1CILi2EEENSA_ILi1EEESC_EEENS1_32KernelTmaWarpSpecializedPingpongEEENS5_IJNSA_ILi64EEENSA_ILi80EEENSA_ILi256EEEEEENS_6half_tENS5_IJlSC_lEEESK_SL_NS4_8TiledMMAINS4_8MMA_AtomIJNS4_4SM904GMMA25MMA_64x16x16_F32F16F16_SSILNSP_5MajorE0ELSR_0ELNSP_7ScaleInE1ELSS_1EEEEEENS4_6LayoutINS5_IJSC_SC_SC_EEENS5_IJNSA_ILi0EEESX_SX_EEEEENS5_IJNS4_10UnderscoreES10_S10_EEEEENS4_13SM90_TMA_LOADENS4_14ComposedLayoutINS4_7SwizzleILi3ELi4ELi3EEENS4_18smem_ptr_flag_bitsILi16EEENSV_INS5_IJNSA_ILi8EEESG_EEENS5_IJSG_SC_EEEEEEEvNS4_8identityENS4_23SM90_TMA_LOAD_MULTICASTES1D_vS1E_EENS_8epilogue10collective6detail29Sm90TmaWarpSpecializedAdapterINS1I_15DefaultEpilogueISK_SL_SL_NS1H_6thread17LinearCombinationISK_Li1EffLNS1M_9ScaleType4KindE0ELNS_15FloatRoundStyleE2ESK_EENS1_15EpilogueDefaultEEEEEvvEEEEvNT_6ParamsE:
        .type           _ZN7cutlass13device_kernelINS_4gemm6kernel13GemmUniversalIN4cute5tupleIJiiiiEEENS1_10collective13CollectiveMmaINS1_34MainloopSm90TmaGmmaWarpSpecializedILi3ENS5_IJNS4_1CILi2EEENSA_ILi1EEESC_EEENS1_32KernelTmaWarpSpecializedPingpongEEENS5_IJNSA_ILi64EEENSA_ILi80EEENSA_ILi256EEEEEENS_6half_tENS5_IJlSC_lEEESK_SL_NS4_8TiledMMAINS4_8MMA_AtomIJNS4_4SM904GMMA25MMA_64x16x16_F32F16F16_SSILNSP_5MajorE0ELSR_0ELNSP_7ScaleInE1ELSS_1EEEEEENS4_6LayoutINS5_IJSC_SC_SC_EEENS5_IJNSA_ILi0EEESX_SX_EEEEENS5_IJNS4_10UnderscoreES10_S10_EEEEENS4_13SM90_TMA_LOADENS4_14ComposedLayoutINS4_7SwizzleILi3ELi4ELi3EEENS4_18smem_ptr_flag_bitsILi16EEENSV_INS5_IJNSA_ILi8EEESG_EEENS5_IJSG_SC_EEEEEEEvNS4_8identityENS4_23SM90_TMA_LOAD_MULTICASTES1D_vS1E_EENS_8epilogue10collective6detail29Sm90TmaWarpSpecializedAdapterINS1I_15DefaultEpilogueISK_SL_SL_NS1H_6thread17LinearCombinationISK_Li1EffLNS1M_9ScaleType4KindE0ELNS_15FloatRoundStyleE2ESK_EENS1_15EpilogueDefaultEEEEEvvEEEEvNT_6ParamsE,@function
        .size           _ZN7cutlass13device_kernelINS_4gemm6kernel13GemmUniversalIN4cute5tupleIJiiiiEEENS1_10collective13CollectiveMmaINS1_34MainloopSm90TmaGmmaWarpSpecializedILi3ENS5_IJNS4_1CILi2EEENSA_ILi1EEESC_EEENS1_32KernelTmaWarpSpecializedPingpongEEENS5_IJNSA_ILi64EEENSA_ILi80EEENSA_ILi256EEEEEENS_6half_tENS5_IJlSC_lEEESK_SL_NS4_8TiledMMAINS4_8MMA_AtomIJNS4_4SM904GMMA25MMA_64x16x16_F32F16F16_SSILNSP_5MajorE0ELSR_0ELNSP_7ScaleInE1ELSS_1EEEEEENS4_6LayoutINS5_IJSC_SC_SC_EEENS5_IJNSA_ILi0EEESX_SX_EEEEENS5_IJNS4_10UnderscoreES10_S10_EEEEENS4_13SM90_TMA_LOADENS4_14ComposedLayoutINS4_7SwizzleILi3ELi4ELi3EEENS4_18smem_ptr_flag_bitsILi16EEENSV_INS5_IJNSA_ILi8EEESG_EEENS5_IJSG_SC_EEEEEEEvNS4_8identityENS4_23SM90_TMA_LOAD_MULTICASTES1D_vS1E_EENS_8epilogue10collective6detail29Sm90TmaWarpSpecializedAdapterINS1I_15DefaultEpilogueISK_SL_SL_NS1H_6thread17LinearCombinationISK_Li1EffLNS1M_9ScaleType4KindE0ELNS_15FloatRoundStyleE2ESK_EENS1_15EpilogueDefaultEEEEEvvEEEEvNT_6ParamsE,(.L_x_151 - _ZN7cutlass13device_kernelINS_4gemm6kernel13GemmUniversalIN4cute5tupleIJiiiiEEENS1_10collective13CollectiveMmaINS1_34MainloopSm90TmaGmmaWarpSpecializedILi3ENS5_IJNS4_1CILi2EEENSA_ILi1EEESC_EEENS1_32KernelTmaWarpSpecializedPingpongEEENS5_IJNSA_ILi64EEENSA_ILi80EEENSA_ILi256EEEEEENS_6half_tENS5_IJlSC_lEEESK_SL_NS4_8TiledMMAINS4_8MMA_AtomIJNS4_4SM904GMMA25MMA_64x16x16_F32F16F16_SSILNSP_5MajorE0ELSR_0ELNSP_7ScaleInE1ELSS_1EEEEEENS4_6LayoutINS5_IJSC_SC_SC_EEENS5_IJNSA_ILi0EEESX_SX_EEEEENS5_IJNS4_10UnderscoreES10_S10_EEEEENS4_13SM90_TMA_LOADENS4_14ComposedLayoutINS4_7SwizzleILi3ELi4ELi3EEENS4_18smem_ptr_flag_bitsILi16EEENSV_INS5_IJNSA_ILi8EEESG_EEENS5_IJSG_SC_EEEEEEEvNS4_8identityENS4_23SM90_TMA_LOAD_MULTICASTES1D_vS1E_EENS_8epilogue10collective6detail29Sm90TmaWarpSpecializedAdapterINS1I_15DefaultEpilogueISK_SL_SL_NS1H_6thread17LinearCombinationISK_Li1EffLNS1M_9ScaleType4KindE0ELNS_15FloatRoundStyleE2ESK_EENS1_15EpilogueDefaultEEEEEvvEEEEvNT_6ParamsE)
        .other          _ZN7cutlass13device_kernelINS_4gemm6kernel13GemmUniversalIN4cute5tupleIJiiiiEEENS1_10collective13CollectiveMmaINS1_34MainloopSm90TmaGmmaWarpSpecializedILi3ENS5_IJNS4_1CILi2EEENSA_ILi1EEESC_EEENS1_32KernelTmaWarpSpecializedPingpongEEENS5_IJNSA_ILi64EEENSA_ILi80EEENSA_ILi256EEEEEENS_6half_tENS5_IJlSC_lEEESK_SL_NS4_8TiledMMAINS4_8MMA_AtomIJNS4_4SM904GMMA25MMA_64x16x16_F32F16F16_SSILNSP_5MajorE0ELSR_0ELNSP_7ScaleInE1ELSS_1EEEEEENS4_6LayoutINS5_IJSC_SC_SC_EEENS5_IJNSA_ILi0EEESX_SX_EEEEENS5_IJNS4_10UnderscoreES10_S10_EEEEENS4_13SM90_TMA_LOADENS4_14ComposedLayoutINS4_7SwizzleILi3ELi4ELi3EEENS4_18smem_ptr_flag_bitsILi16EEENSV_INS5_IJNSA_ILi8EEESG_EEENS5_IJSG_SC_EEEEEEEvNS4_8identityENS4_23SM90_TMA_LOAD_MULTICASTES1D_vS1E_EENS_8epilogue10collective6detail29Sm90TmaWarpSpecializedAdapterINS1I_15DefaultEpilogueISK_SL_SL_NS1H_6thread17LinearCombinationISK_Li1EffLNS1M_9ScaleType4KindE0ELNS_15FloatRoundStyleE2ESK_EENS1_15EpilogueDefaultEEEEEvvEEEEvNT_6ParamsE,@"STO_CUDA_ENTRY STV_DEFAULT"
_ZN7cutlass13device_kernelINS_4gemm6kernel13GemmUniversalIN4cute5tupleIJiiiiEEENS1_10collective13CollectiveMmaINS1_34MainloopSm90TmaGmmaWarpSpecializedILi3ENS5_IJNS4_1CILi2EEENSA_ILi1EEESC_EEENS1_32KernelTmaWarpSpecializedPingpongEEENS5_IJNSA_ILi64EEENSA_ILi80EEENSA_ILi256EEEEEENS_6half_tENS5_IJlSC_lEEESK_SL_NS4_8TiledMMAINS4_8MMA_AtomIJNS4_4SM904GMMA25MMA_64x16x16_F32F16F16_SSILNSP_5MajorE0ELSR_0ELNSP_7ScaleInE1ELSS_1EEEEEENS4_6LayoutINS5_IJSC_SC_SC_EEENS5_IJNSA_ILi0EEESX_SX_EEEEENS5_IJNS4_10UnderscoreES10_S10_EEEEENS4_13SM90_TMA_LOADENS4_14ComposedLayoutINS4_7SwizzleILi3ELi4ELi3EEENS4_18smem_ptr_flag_bitsILi16EEENSV_INS5_IJNSA_ILi8EEESG_EEENS5_IJSG_SC_EEEEEEEvNS4_8identityENS4_23SM90_TMA_LOAD_MULTICASTES1D_vS1E_EENS_8epilogue10collective6detail29Sm90TmaWarpSpecializedAdapterINS1I_15DefaultEpilogueISK_SL_SL_NS1H_6thread17LinearCombinationISK_Li1EffLNS1M_9ScaleType4KindE0ELNS_15FloatRoundStyleE2ESK_EENS1_15EpilogueDefaultEEEEEvvEEEEvNT_6ParamsE:
[----:B------:R-:W0:Y:S02]  /*0000*/  LDC R1, c[0x0][0x28] ;  /* 0x00000a00ff017b82 */ /* 0x000e240000000800 */
[----:B0-----:R-:W-:Y:S01]  /*0010*/  VIADD R1, R1, 0xfffffff8 ;  /* 0xfffffff801017836 */ /* 0x001fe20000000000 */
[----:B------:R-:W0:Y:S01]  /*0020*/  S2R R4, SR_TID.X ;  /* 0x0000000000047919 */ /* 0x000e220000002100 */
[----:B------:R-:W-:Y:S01]  /*0030*/  ELECT P0, URZ, PT ;  /* 0x00000000003f782f */ /* 0x000fe20003800000 */
[----:B------:R-:W-:Y:S01]  /*0040*/  BSSY B0, `(.L_x_0) ;  /* 0x000000f000007945 */ /* 0x000fe20003800000 */
[--C-:B0-----:R-:W-:Y:S02]  /*0050*/  SHF.R.U32.HI R2, RZ, 0x5, R4.reuse ;  /* 0x00000005ff027819 */ /* 0x101fe40000011604 */
[----:B------:R-:W-:-:S03]  /*0060*/  SHF.R.U32.HI R7, RZ, 0x7, R4 ;  /* 0x00000007ff077819 */ /* 0x000fc60000011604 */
[----:B------:R-:W0:Y:S04]  /*0070*/  SHFL.IDX PT, R5, R2, RZ, 0x1f ;  /* 0x00001fff02057589 */ /* 0x000e2800000e0000 */
[----:B------:R1:W2:Y:S01]  /*0080*/  SHFL.IDX PT, R10, R7, RZ, 0x1f ;  /* 0x00001fff070a7589 */ /* 0x0002a200000e0000 */
[----:B0-----:R-:W-:-:S13]  /*0090*/  ISETP.NE.OR P0, PT, R5, RZ, !P0 ;  /* 0x000000ff0500720c */ /* 0x001fda0004705670 */
[----:B-12---:R-:W-:Y:S05]  /*00a0*/  @P0 BRA `(.L_x_1) ;  /* 0x0000000000200947 */ /* 0x006fea0003800000 */
[----:B------:R-:W-:Y:S02]  /*00b0*/  ULDC.64 UR4, c[0x0][0x198] ;  /* 0x0000660000047ab9 */ /* 0x000fe40000000a00 */
[----:B------:R-:W-:Y:S02]  /*00c0*/  UIADD3 UR6, UP0, UR4, 0xf0, URZ ;  /* 0x000000f004067890 */ /* 0x000fe4000ff1e03f */
[----:B------:R-:W-:Y:S02]  /*00d0*/  UIADD3 UR4, UP1, UR4, 0x1f0, URZ ;  /* 0x000001f004047890 */ /* 0x000fe4000ff3e03f */
[----:B------:R-:W-:Y:S02]  /*00e0*/  UIADD3.X UR7, URZ, UR5, URZ, UP0, !UPT ;  /* 0x000000053f077290 */ /* 0x000fe400087fe43f */
[----:B------:R-:W-:-:S07]  /*00f0*/  UIADD3.X UR5, URZ, UR5, URZ, UP1, !UPT ;  /* 0x000000053f057290 */ /* 0x000fce0008ffe43f */
[----:B------:R0:W-:Y:S02]  /*0100*/  UTMACCTL.PF [UR6] ;  /* 0x00000000060079b9 */ /* 0x0001e40008040000 */
[----:B------:R0:W-:Y:S02]  /*0110*/  UTMACCTL.PF [UR4] ;  /* 0x00000000040079b9 */ /* 0x0001e40008040000 */
[----:B0-----:R-:W-:Y:S01]  /*0120*/  NOP ;  /* 0x0000000000007918 */ /* 0x001fe20000000000 */
.L_x_1:
[----:B------:R-:W-:Y:S05]  /*0130*/  BSYNC B0 ;  /* 0x0000000000007941 */ /* 0x000fea0003800000 */
.L_x_0:
[----:B------:R-:W0:Y:S01]  /*0140*/  SHFL.IDX PT, R8, R2, RZ, 0x1f ;  /* 0x00001fff02087589 */ /* 0x000e2200000e0000 */
[----:B------:R-:W-:-:S04]  /*0150*/  SHF.R.S32.HI R3, RZ, 0x1f, R4 ;  /* 0x0000001fff037819 */ /* 0x000fc80000011404 */
[----:B------:R-:W-:Y:S02]  /*0160*/  LEA.HI R3, R3, R4, RZ, 0x7 ;  /* 0x0000000403037211 */ /* 0x000fe400078f38ff */
[----:B0-----:R-:W-:-:S13]  /*0170*/  ISETP.NE.AND P0, PT, R8, RZ, PT ;  /* 0x000000ff0800720c */ /* 0x001fda0003f05270 */
[----:B------:R-:W-:Y:S05]  /*0180*/  @P0 BRA `(.L_x_2) ;  /* 0x0000000000500947 */ /* 0x000fea0003800000 */
[----:B------:R-:W0:Y:S01]  /*0190*/  S2UR UR8, SR_CgaCtaId ;  /* 0x00000000000879c3 */ /* 0x000e220000008800 */
[----:B------:R-:W-:Y:S01]  /*01a0*/  UMOV UR4, 0x400 ;  /* 0x0000040000047882 */ /* 0x000fe20000000000 */
[----:B------:R-:W-:Y:S01]  /*01b0*/  UMOV UR5, 0x1 ;  /* 0x0000000100057882 */ /* 0x000fe20000000000 */
[----:B------:R-:W-:Y:S01]  /*01c0*/  UMOV UR6, 0x2 ;  /* 0x0000000200067882 */ /* 0x000fe20000000000 */
[----:B------:R-:W-:Y:S01]  /*01d0*/  ELECT P0, URZ, PT ;  /* 0x00000000003f782f */ /* 0x000fe20003800000 */
[----:B------:R-:W-:-:S04]  /*01e0*/  UIADD3 UR6, -UR6, 0x100000, URZ ;  /* 0x0010000006067890 */ /* 0x000fc8000fffe13f */
[----:B------:R-:W-:Y:S02]  /*01f0*/  USHF.L.U32 UR7, UR6, 0xb, URZ ;  /* 0x0000000b06077899 */ /* 0x000fe4000800063f */
[----:B------:R-:W-:Y:S02]  /*0200*/  USHF.L.U32 UR6, UR6, 0x1, URZ ;  /* 0x0000000106067899 */ /* 0x000fe4000800063f */
[----:B0-----:R-:W-:Y:S02]  /*0210*/  ULEA UR8, UR8, UR4, 0x18 ;  /* 0x0000000408087291 */ /* 0x001fe4000f8ec03f */
[----:B------:R-:W-:-:S04]  /*0220*/  UIADD3 UR4, -UR5, 0x100000, URZ ;  /* 0x0010000005047890 */ /* 0x000fc8000fffe13f */
[----:B------:R-:W-:Y:S02]  /*0230*/  USHF.L.U32 UR5, UR4, 0xb, URZ ;  /* 0x0000000b04057899 */ /* 0x000fe4000800063f */
[----:B------:R-:W-:Y:S01]  /*0240*/  USHF.L.U32 UR4, UR4, 0x1, URZ ;  /* 0x0000000104047899 */ /* 0x000fe2000800063f */
[----:B------:R-:W0:Y:S11]  /*0250*/  FENCE.VIEW.ASYNC.S ;  /* 0x00000000000073c6 */ /* 0x000e360000000000 */
[----:B0-----:R0:W1:Y:S01]  /*0260*/  SYNCS.EXCH.64 URZ, [UR8], UR4 ;  /* 0x00000004083f75b2 */ /* 0x0010620008000100 */
[----:B------:R0:W2:Y:S01]  /*0270*/  SYNCS.EXCH.64 URZ, [UR8+0x18], UR6 ;  /* 0x00001806083f75b2 */ /* 0x0000a20008000100 */
[----:B------:R0:W3:Y:S01]  /*0280*/  SYNCS.EXCH.64 URZ, [UR8+0x8], UR4 ;  /* 0x00000804083f75b2 */ /* 0x0000e20008000100 */
[----:B------:R0:W4:Y:S01]  /*0290*/  SYNCS.EXCH.64 URZ, [UR8+0x20], UR6 ;  /* 0x00002006083f75b2 */ /* 0x0001220008000100 */
[----:B------:R0:W0:Y:S01]  /*02a0*/  SYNCS.EXCH.64 URZ, [UR8+0x10], UR4 ;  /* 0x00001004083f75b2 */ /* 0x0000220008000100 */
[----:B------:R0:W0:Y:S01]  /*02b0*/  SYNCS.EXCH.64 URZ, [UR8+0x28], UR6 ;  /* 0x00002806083f75b2 */ /* 0x0000220008000100 */
[----:B------:R-:W-:Y:S01]  /*02c0*/  NOP ;  /* 0x0000000000007918 */ /* 0x000fe20000000000 */
.L_x_2:
[----:B------:R-:W5:Y:S01]  /*02d0*/  SHFL.IDX PT, R13, R2, RZ, 0x1f ;  /* 0x00001fff020d7589 */ /* 0x000f6200000e0000 */
[----:B------:R-:W1:Y:S01]  /*02e0*/  S2UR UR12, SR_CTAID.X ;  /* 0x00000000000c79c3 */ /* 0x000e620000002500 */
[----:B------:R-:W-:Y:S02]  /*02f0*/  LOP3.LUT R3, R3, 0xffffff80, RZ, 0xc0, !PT ;  /* 0xffffff8003037812 */ /* 0x000fe400078ec0ff */
[----:B------:R-:W-:Y:S01]  /*0300*/  ELECT P0, URZ, PT ;  /* 0x00000000003f782f */ /* 0x000fe20003800000 */
[----:B------:R2:W3:Y:S01]  /*0310*/  SHFL.IDX PT, R12, R2, RZ, 0x1f ;  /* 0x00001fff020c7589 */ /* 0x0004e200000e0000 */
[----:B------:R-:W-:Y:S01]  /*0320*/  ELECT P1, URZ, PT ;  /* 0x00000000003f782f */ /* 0x000fe20003820000 */
[----:B------:R-:W-:Y:S01]  /*0330*/  NOP ;  /* 0x0000000000007918 */ /* 0x000fe20000000000 */
[----:B------:R-:W-:Y:S01]  /*0340*/  IMAD.IADD R3, R4, 0x1, -R3 ;  /* 0x0000000104037824 */ /* 0x000fe200078e0a03 */
[----:B------:R-:W4:Y:S01]  /*0350*/  S2R R6, SR_CTAID.Y ;  /* 0x0000000000067919 */ /* 0x000f220000002600 */
[----:B0-----:R-:W-:Y:S01]  /*0360*/  ULDC UR4, c[0x0][0x150] ;  /* 0x0000540000047ab9 */ /* 0x001fe20000000800 */
[----:B------:R-:W0:Y:S01]  /*0370*/  LDC R14, c[0x0][0x144] ;  /* 0x00005100ff0e7b82 */ /* 0x000e220000000800 */
[----:B------:R-:W-:Y:S01]  /*0380*/  UMOV UR11, 0x80 ;  /* 0x00000080000b7882 */ /* 0x000fe20000000000 */
[----:B------:R-:W-:Y:S01]  /*0390*/  SHF.R.S32.HI R0, RZ, 0x1f, R3 ;  /* 0x0000001fff007819 */ /* 0x000fe20000011403 */
[----:B------:R-:W-:Y:S01]  /*03a0*/  NOP ;  /* 0x0000000000007918 */ /* 0x000fe20000000000 */
[C---:B------:R-:W-:Y:S01]  /*03b0*/  VIADD R35, R10.reuse, 0xffffffff ;  /* 0xffffffff0a237836 */ /* 0x040fe20000000000 */
[----:B------:R-:W-:Y:S01]  /*03c0*/  ISETP.NE.AND P4, PT, R10, RZ, PT ;  /* 0x000000ff0a00720c */ /* 0x000fe20003f85270 */
[----:B------:R-:W-:Y:S01]  /*03d0*/  IMAD.MOV.U32 R65, RZ, RZ, 0x1 ;  /* 0x00000001ff417424 */ /* 0x000fe200078e00ff */
[----:B------:R-:W-:Y:S01]  /*03e0*/  LEA.HI R9, R0, R3, RZ, 0x3 ;  /* 0x0000000300097211 */ /* 0x000fe200078f18ff */
[----:B------:R-:W0:Y:S01]  /*03f0*/  LDC R15, c[0x0][0x140] ;  /* 0x00005000ff0f7b82 */ /* 0x000e220000000800 */
[----:B------:R-:W-:-:S02]  /*0400*/  ISETP.GE.U32.AND P6, PT, R35, 0x2, PT ;  /* 0x000000022300780c */ /* 0x000fc40003fc6070 */
[--C-:B------:R-:W-:Y:S02]  /*0410*/  SHF.R.S32.HI R11, RZ, 0x3, R9.reuse ;  /* 0x00000003ff0b7819 */ /* 0x100fe40000011409 */
[----:B--2---:R-:W-:Y:S02]  /*0420*/  SHF.R.S32.HI R2, RZ, 0x1f, R9 ;  /* 0x0000001fff027819 */ /* 0x004fe40000011409 */
[----:B------:R-:W-:Y:S01]  /*0430*/  SHF.R.S32.HI R9, RZ, 0x1f, R8 ;  /* 0x0000001fff097819 */ /* 0x000fe20000011408 */
[----:B------:R-:W2:Y:S01]  /*0440*/  LDC R25, c[0x0][0x148] ;  /* 0x00005200ff197b82 */ /* 0x000ea20000000800 */
[----:B-----5:R-:W-:Y:S02]  /*0450*/  ISETP.NE.OR P0, PT, R13, RZ, !P0 ;  /* 0x000000ff0d00720c */ /* 0x020fe40004705670 */
[----:B-1----:R-:W-:Y:S02]  /*0460*/  I2FP.F32.U32 R13, UR12 ;  /* 0x0000000c000d7c45 */ /* 0x002fe40008201000 */
[----:B------:R-:W-:-:S02]  /*0470*/  LEA.HI R2, R2, R11, RZ, 0x2 ;  /* 0x0000000b02027211 */ /* 0x000fc400078f10ff */
[----:B------:R-:W-:Y:S01]  /*0480*/  LEA.HI R9, R9, R8, RZ, 0x2 ;  /* 0x0000000809097211 */ /* 0x000fe200078f10ff */
[----:B------:R-:W-:Y:S01]  /*0490*/  FMUL R13, R13, UR4 ;  /* 0x000000040d0d7c20 */ /* 0x000fe20008400000 */
[----:B---3--:R-:W-:Y:S01]  /*04a0*/  ISETP.NE.OR P1, PT, R12, RZ, !P1 ;  /* 0x000000ff0c00720c */ /* 0x008fe20004f25670 */
[----:B------:R-:W-:Y:S01]  /*04b0*/  ULDC UR4, c[0x0][0x154] ;  /* 0x0000550000047ab9 */ /* 0x000fe20000000800 */
[----:B------:R-:W-:Y:S02]  /*04c0*/  LOP3.LUT R12, R2, 0xfffffffc, RZ, 0xc0, !PT ;  /* 0xfffffffc020c7812 */ /* 0x000fe400078ec0ff */
[----:B------:R-:W-:Y:S01]  /*04d0*/  LOP3.LUT R9, R9, 0x3ffffffc, RZ, 0xc0, !PT ;  /* 0x3ffffffc09097812 */ /* 0x000fe200078ec0ff */
[----:B------:R-:W1:Y:S01]  /*04e0*/  F2I.U32.TRUNC.NTZ R13, R13 ;  /* 0x0000000d000d7305 */ /* 0x000e62000020f000 */
[----:B------:R-:W-:Y:S01]  /*04f0*/  SHF.R.S32.HI R2, RZ, 0x1f, R5 ;  /* 0x0000001fff027819 */ /* 0x000fe20000011405 */
[----:B------:R-:W-:Y:S01]  /*0500*/  IMAD.IADD R12, R11, 0x1, -R12 ;  /* 0x000000010b0c7824 */ /* 0x000fe200078e0a0c */
[----:B------:R-:W-:Y:S01]  /*0510*/  VOTEU.ALL UP1, P0 ;  /* 0x00000000003f7886 */ /* 0x000fe20000020000 */
[----:B------:R-:W-:Y:S01]  /*0520*/  IMAD.IADD R9, R8, 0x1, -R9 ;  /* 0x0000000108097824 */ /* 0x000fe200078e0a09 */
[----:B------:R-:W-:Y:S01]  /*0530*/  LEA.HI R2, R2, R5, RZ, 0x2 ;  /* 0x0000000502027211 */ /* 0x000fe200078f10ff */
[----:B------:R-:W-:Y:S01]  /*0540*/  VOTEU.ALL UP0, P0 ;  /* 0x00000000003f7886 */ /* 0x000fe20000000000 */
[----:B----4-:R-:W-:Y:S01]  /*0550*/  I2FP.F32.U32 R8, R6 ;  /* 0x0000000600087245 */ /* 0x010fe20000201000 */
[----:B------:R-:W-:Y:S01]  /*0560*/  IMAD R9, R9, 0x4, R12 ;  /* 0x0000000409097824 */ /* 0x000fe200078e020c */
[----:B------:R-:W-:Y:S01]  /*0570*/  LOP3.LUT R2, R2, 0xfffffffc, RZ, 0xc0, !PT ;  /* 0xfffffffc02027812 */ /* 0x000fe200078ec0ff */
[----:B------:R-:W-:Y:S01]  /*0580*/  VOTEU.ALL UP2, P1 ;  /* 0x00000000003f7886 */ /* 0x000fe20000840000 */
[----:B------:R-:W3:Y:S01]  /*0590*/  @!UP1 S2UR UR7, SR_CgaCtaId ;  /* 0x00000000000799c3 */ /* 0x000ee20000008800 */
[----:B------:R-:W-:Y:S01]  /*05a0*/  FMUL R8, R8, UR4 ;  /* 0x0000000408087c20 */ /* 0x000fe20008400000 */
[----:B------:R-:W-:Y:S01]  /*05b0*/  IMAD.SHL.U32 R64, R9, 0x4, RZ ;  /* 0x0000000409407824 */ /* 0x000fe200078e00ff */
[----:B------:R-:W-:Y:S01]  /*05c0*/  UMOV UR4, 0x20 ;  /* 0x0000002000047882 */ /* 0x000fe20000000000 */
[----:B------:R-:W-:Y:S01]  /*05d0*/  IMAD.IADD R5, R5, 0x1, -R2 ;  /* 0x0000000105057824 */ /* 0x000fe200078e0a02 */
[----:B------:R-:W-:Y:S01]  /*05e0*/  LEA.HI R2, R9, R9, RZ, 0x1 ;  /* 0x0000000909027211 */ /* 0x000fe200078f08ff */
[----:B-1----:R-:W-:Y:S01]  /*05f0*/  IMAD.MOV R13, RZ, RZ, -R13 ;  /* 0x000000ffff0d7224 */ /* 0x002fe200078e0a0d */
[----:B------:R-:W1:Y:S01]  /*0600*/  F2I.U32.TRUNC.NTZ R8, R8 ;  /* 0x0000000800087305 */ /* 0x000e62000020f000 */
[----:B------:R-:W4:Y:S01]  /*0610*/  @!UP2 S2UR UR10, SR_CgaCtaId ;  /* 0x00000000000aa9c3 */ /* 0x000f220000008800 */
[----:B------:R-:W-:Y:S01]  /*0620*/  LOP3.LUT R2, R2, 0xfffffffe, RZ, 0xc0, !PT ;  /* 0xfffffffe02027812 */ /* 0x000fe200078ec0ff */
[----:B0-----:R-:W-:Y:S01]  /*0630*/  IMAD R21, R14, R13, UR12 ;  /* 0x0000000c0e157e24 */ /* 0x001fe2000f8e020d */
[----:B------:R-:W-:Y:S01]  /*0640*/  @!UP1 UMOV UR6, 0x400 ;  /* 0x0000040000069882 */ /* 0x000fe20000000000 */
[----:B------:R-:W-:-:S04]  /*0650*/  @!UP1 UIADD3 UR4, -UR4, 0x100000, URZ ;  /* 0x0010000004049890 */ /* 0x000fc8000fffe13f */
[----:B------:R-:W-:Y:S02]  /*0660*/  @!UP1 USHF.L.U32 UR5, UR4, 0xb, URZ ;  /* 0x0000000b04059899 */ /* 0x000fe4000800063f */
[----:B------:R-:W-:Y:S01]  /*0670*/  @!UP1 USHF.L.U32 UR4, UR4, 0x1, URZ ;  /* 0x0000000104049899 */ /* 0x000fe2000800063f */
[C---:B------:R-:W-:Y:S01]  /*0680*/  LOP3.LUT R64, R9.reuse, 0xc, R64, 0x78, !PT ;  /* 0x0000000c09407812 */ /* 0x040fe200078e7840 */
[----:B------:R-:W-:Y:S01]  /*0690*/  IMAD.IADD R2, R9, 0x1, -R2 ;  /* 0x0000000109027824 */ /* 0x000fe200078e0a02 */
[----:B------:R-:W-:Y:S01]  /*06a0*/  @!UP2 UMOV UR9, 0x400 ;  /* 0x000004000009a882 */ /* 0x000fe20000000000 */
[----:B------:R-:W-:Y:S01]  /*06b0*/  VOTEU.ALL UP3, P1 ;  /* 0x00000000003f7886 */ /* 0x000fe20000860000 */
[----:B------:R-:W-:Y:S01]  /*06c0*/  VOTEU.ALL UP4, P1 ;  /* 0x00000000003f7886 */ /* 0x000fe20000880000 */
[----:B------:R-:W-:Y:S01]  /*06d0*/  VOTEU.ALL UP5, P1 ;  /* 0x00000000003f7886 */ /* 0x000fe200008a0000 */
[----:B------:R-:W-:Y:S01]  /*06e0*/  ISETP.NE.AND P3, PT, R2, R21, PT ;  /* 0x000000150200720c */ /* 0x000fe20003f65270 */
[----:B------:R0:W0:Y:S01]  /*06f0*/  SHFL.IDX PT, R14, R7, RZ, 0x1f ;  /* 0x00001fff070e7589 */ /* 0x00002200000e0000 */
[----:B------:R-:W-:Y:S01]  /*0700*/  ISETP.EQ.U32.AND P2, PT, R15, 0x1, PT ;  /* 0x000000010f00780c */ /* 0x000fe20003f42070 */
[----:B-1----:R-:W-:Y:S01]  /*0710*/  IMAD.MOV R20, RZ, RZ, -R8 ;  /* 0x000000ffff147224 */ /* 0x002fe200078e0a08 */
[----:B---3--:R-:W-:-:S02]  /*0720*/  @!UP1 ULEA UR8, UR7, UR6, 0x18 ;  /* 0x0000000607089291 */ /* 0x008fc4000f8ec03f */
[----:B------:R-:W-:-:S04]  /*0730*/  @!UP2 UIADD3 UR6, -UR11, 0x100000, URZ ;  /* 0x001000000b06a890 */ /* 0x000fc8000fffe13f */
[----:B------:R-:W-:Y:S02]  /*0740*/  @!UP2 USHF.L.U32 UR7, UR6, 0xb, URZ ;  /* 0x0000000b0607a899 */ /* 0x000fe4000800063f */
[----:B------:R-:W-:Y:S01]  /*0750*/  @!UP2 USHF.L.U32 UR6, UR6, 0x1, URZ ;  /* 0x000000010606a899 */ /* 0x000fe2000800063f */
[----:B--2---:R-:W-:Y:S01]  /*0760*/  IMAD R9, R25, R20, R6 ;  /* 0x0000001419097224 */ /* 0x004fe200078e0206 */
[----:B------:R-:W-:Y:S01]  /*0770*/  VOTEU.ALL UP1, P0 ;  /* 0x00000000003f7886 */ /* 0x000fe20000020000 */
[----:B------:R-:W-:Y:S01]  /*0780*/  LOP3.LUT P0, RZ, R3, 0x7, RZ, 0xc0, !PT ;  /* 0x0000000703ff7812 */ /* 0x000fe2000780c0ff */
[----:B----4-:R-:W-:Y:S01]  /*0790*/  @!UP2 ULEA UR9, UR10, UR9, 0x18 ;  /* 0x000000090a09a291 */ /* 0x010fe2000f8ec03f */
[----:B------:R-:W-:Y:S01]  /*07a0*/  @P3 LEA.HI R2, R64, R64, RZ, 0x1 ;  /* 0x0000004040023211 */ /* 0x000fe200078f08ff */
[----:B------:R-:W-:Y:S01]  /*07b0*/  VOTEU.ALL UP2, P1 ;  /* 0x00000000003f7886 */ /* 0x000fe20000840000 */
[----:B------:R-:W-:Y:S01]  /*07c0*/  ISETP.NE.AND P1, PT, R5, 0x3, PT ;  /* 0x000000030500780c */ /* 0x000fe20003f25270 */
[----:B------:R-:W1:Y:S02]  /*07d0*/  FENCE.VIEW.ASYNC.S ;  /* 0x00000000000073c6 */ /* 0x000e640000000000 */
[----:B-1----:R1:W2:Y:S01]  /*07e0*/  @!UP0 SYNCS.EXCH.64 URZ, [UR8+0x60], UR4 ;  /* 0x00006004083f85b2 */ /* 0x0022a20008000100 */
[----:B------:R-:W-:-:S02]  /*07f0*/  @P3 SHF.R.S32.HI R2, RZ, 0x1, R2 ;  /* 0x00000001ff023819 */ /* 0x000fc40000011402 */
[----:B------:R-:W-:Y:S02]  /*0800*/  ISETP.EQ.OR P1, PT, R5, RZ, !P1 ;  /* 0x000000ff0500720c */ /* 0x000fe40004f22670 */
[----:B------:R-:W-:Y:S02]  /*0810*/  @P3 ISETP.NE.AND P5, PT, R2, R9, PT ;  /* 0x000000090200320c */ /* 0x000fe40003fa5270 */
[----:B------:R-:W-:Y:S02]  /*0820*/  ISETP.LT.U32.AND P0, PT, R64, 0x2, !P0 ;  /* 0x000000024000780c */ /* 0x000fe40004701070 */
[----:B------:R-:W-:Y:S02]  /*0830*/  ISETP.EQ.AND P1, PT, R10, RZ, P1 ;  /* 0x000000ff0a00720c */ /* 0x000fe40000f22270 */
[----:B------:R-:W-:Y:S02]  /*0840*/  SEL R2, RZ, 0x1, !P0 ;  /* 0x00000001ff027807 */ /* 0x000fe40004000000 */
[----:B------:R-:W-:-:S02]  /*0850*/  @P3 SEL R65, RZ, 0x1, P5 ;  /* 0x00000001ff413807 */ /* 0x000fc40002800000 */
[----:B------:R-:W-:Y:S01]  /*0860*/  SEL R16, RZ, 0x1, !P1 ;  /* 0x00000001ff107807 */ /* 0x000fe20004800000 */
[----:B------:R1:W3:Y:S01]  /*0870*/  @!UP1 SYNCS.EXCH.64 URZ, [UR8+0x68], UR4 ;  /* 0x00006804083f95b2 */ /* 0x0002e20008000100 */
[----:B------:R-:W-:Y:S01]  /*0880*/  NOP ;  /* 0x0000000000007918 */ /* 0x000fe20000000000 */
[----:B------:R-:W-:Y:S02]  /*0890*/  LOP3.LUT R65, R65, R2, RZ, 0xc0, !PT ;  /* 0x0000000241417212 */ /* 0x000fe400078ec0ff */
[----:B------:R-:W-:Y:S01]  /*08a0*/  SEL R16, R16, 0x2, P6 ;  /* 0x0000000210107807 */ /* 0x000fe20003000000 */
[----:B------:R1:W4:Y:S01]  /*08b0*/  @!UP2 SYNCS.EXCH.64 URZ, [UR9+0x40], UR6 ;  /* 0x00004006093fa5b2 */ /* 0x0003220008000100 */
[----:B------:R1:W0:Y:S01]  /*08c0*/  @!UP3 SYNCS.EXCH.64 URZ, [UR9+0x48], UR6 ;  /* 0x00004806093fb5b2 */ /* 0x0002220008000100 */
[----:B------:R1:W0:Y:S01]  /*08d0*/  @!UP4 SYNCS.EXCH.64 URZ, [UR9+0x50], UR6 ;  /* 0x00005006093fc5b2 */ /* 0x0002220008000100 */
[----:B------:R1:W0:Y:S01]  /*08e0*/  @!UP5 SYNCS.EXCH.64 URZ, [UR9+0x58], UR6 ;  /* 0x00005806093fd5b2 */ /* 0x0002220008000100 */
[----:B------:R-:W-:Y:S01]  /*08f0*/  NOP ;  /* 0x0000000000007918 */ /* 0x000fe20000000000 */
[----:B-12---:R-:W-:Y:S05]  /*0900*/  @!P2 BRA `(.L_x_3) ;  /* 0x000000000008a947 */ /* 0x006fea0003800000 */
[----:B0--34-:R-:W-:Y:S01]  /*0910*/  UCGABAR_ARV ;  /* 0x00000000000079c7 */ /* 0x019fe20008000000 */
[----:B------:R-:W-:Y:S05]  /*0920*/  BRA `(.L_x_4) ;  /* 0x0000000000047947 */ /* 0x000fea0003800000 */
.L_x_3:
[----:B0--34-:R-:W-:Y:S01]  /*0930*/  NOP ;  /* 0x0000000000007918 */ /* 0x019fe20000000000 */
.L_x_4:
[----:B------:R-:W-:Y:S01]  /*0940*/  ULDC.64 UR4, c[0x0][0x598] ;  /* 0x0001660000047ab9 */ /* 0x000fe20000000a00 */
[----:B------:R-:W-:Y:S01]  /*0950*/  ULDC.64 UR46, c[0x0][0x208] ;  /* 0x00008200002e7ab9 */ /* 0x000fe20000000a00 */
[----:B------:R-:W-:-:S04]  /*0960*/  ISETP.NE.U32.AND P0, PT, RZ, UR4, PT ;  /* 0x00000004ff007c0c */ /* 0x000fc8000bf05070 */
[----:B------:R-:W-:-:S13]  /*0970*/  ISETP.NE.AND.EX P0, PT, RZ, UR5, PT, P0 ;  /* 0x00000005ff007c0c */ /* 0x000fda000bf05300 */
[----:B------:R-:W-:Y:S05]  /*0980*/  @!P0 BRA `(.L_x_5) ;  /* 0x00000000001c8947 */ /* 0x000fea0003800000 */
[----:B------:R-:W0:Y:S02]  /*0990*/  LDC.64 R8, c[0x0][0x598] ;  /* 0x00016600ff087b82 */ /* 0x000e240000000a00 */
[----:B0-----:R-:W2:Y:S02]  /*09a0*/  LDG.E.64 R8, desc[UR46][R8.64] ;  /* 0x0000002e08087981 */ /* 0x001ea4000c1e1b00 */
[----:B--2---:R-:W-:-:S04]  /*09b0*/  ISETP.NE.U32.AND P0, PT, R8, RZ, PT ;  /* 0x000000ff0800720c */ /* 0x004fc80003f05070 */
[----:B------:R-:W-:-:S13]  /*09c0*/  ISETP.NE.AND.EX P0, PT, R9, RZ, PT, P0 ;  /* 0x000000ff0900720c */ /* 0x000fda0003f05300 */
[----:B------:R-:W-:Y:S05]  /*09d0*/  @!P0 BRA `(.L_x_5) ;  /* 0x0000000000088947 */ /* 0x000fea0003800000 */
[----:B------:R0:W5:Y:S01]  /*09e0*/  LD.E R66, desc[UR46][R8.64] ;  /* 0x0000002e08427980 */ /* 0x000162000c101900 */
[----:B------:R-:W-:Y:S05]  /*09f0*/  BRA `(.L_x_6) ;  /* 0x0000000000247947 */ /* 0x000fea0003800000 */
.L_x_5:
[----:B------:R-:W-:Y:S02]  /*0a00*/  ULDC.64 UR4, c[0x0][0x588] ;  /* 0x0001620000047ab9 */ /* 0x000fe40000000a00 */
[----:B------:R-:W-:-:S04]  /*0a10*/  ISETP.NE.U32.AND P0, PT, RZ, UR4, PT ;  /* 0x00000004ff007c0c */ /* 0x000fc8000bf05070 */
[----:B------:R-:W-:-:S13]  /*0a20*/  ISETP.NE.AND.EX P0, PT, RZ, UR5, PT, P0 ;  /* 0x00000005ff007c0c */ /* 0x000fda000bf05300 */
[----:B------:R-:W-:Y:S05]  /*0a30*/  @!P0 BRA `(.L_x_7) ;  /* 0x00000000000c8947 */ /* 0x000fea0003800000 */
[----:B------:R-:W0:Y:S02]  /*0a40*/  LDC.64 R66, c[0x0][0x588] ;  /* 0x00016200ff427b82 */ /* 0x000e240000000a00 */
[----:B0-----:R1:W5:Y:S01]  /*0a50*/  LDG.E R66, desc[UR46][R66.64] ;  /* 0x0000002e42427981 */ /* 0x001362000c1e1900 */
[----:B------:R-:W-:Y:S05]  /*0a60*/  BRA `(.L_x_6) ;  /* 0x0000000000087947 */ /* 0x000fea0003800000 */
.L_x_7:
[----:B------:R-:W-:Y:S02]  /*0a70*/  ULDC UR4, c[0x0][0x580] ;  /* 0x0001600000047ab9 */ /* 0x000fe40000000800 */
[----:B------:R-:W-:-:S07]  /*0a80*/  IMAD.U32 R66, RZ, RZ, UR4 ;  /* 0x00000004ff427e24 */ /* 0x000fce000f8e00ff */
.L_x_6:
[----:B------:R-:W-:Y:S02]  /*0a90*/  ULDC.64 UR4, c[0x0][0x5a0] ;  /* 0x0001680000047ab9 */ /* 0x000fe40000000a00 */
[----:B------:R-:W-:-:S04]  /*0aa0*/  ISETP.NE.U32.AND P0, PT, RZ, UR4, PT ;  /* 0x00000004ff007c0c */ /* 0x000fc8000bf05070 */
[----:B------:R-:W-:-:S13]  /*0ab0*/  ISETP.NE.AND.EX P0, PT, RZ, UR5, PT, P0 ;  /* 0x00000005ff007c0c */ /* 0x000fda000bf05300 */
[----:B------:R-:W-:Y:S05]  /*0ac0*/  @!P0 BRA `(.L_x_8) ;  /* 0x00000000001c8947 */ /* 0x000fea0003800000 */
[----:B0-----:R-:W0:Y:S02]  /*0ad0*/  LDC.64 R8, c[0x0][0x5a0] ;  /* 0x00016800ff087b82 */ /* 0x001e240000000a00 */
[----:B0-----:R-:W2:Y:S02]  /*0ae0*/  LDG.E.64 R8, desc[UR46][R8.64] ;  /* 0x0000002e08087981 */ /* 0x001ea4000c1e1b00 */
[----:B--2---:R-:W-:-:S04]  /*0af0*/  ISETP.NE.U32.AND P0, PT, R8, RZ, PT ;  /* 0x000000ff0800720c */ /* 0x004fc80003f05070 */
[----:B------:R-:W-:-:S13]  /*0b00*/  ISETP.NE.AND.EX P0, PT, R9, RZ, PT, P0 ;  /* 0x000000ff0900720c */ /* 0x000fda0003f05300 */
[----:B------:R-:W-:Y:S05]  /*0b10*/  @!P0 BRA `(.L_x_8) ;  /* 0x0000000000088947 */ /* 0x000fea0003800000 */
[----:B-1----:R0:W5:Y:S01]  /*0b20*/  LD.E R67, desc[UR46][R8.64] ;  /* 0x0000002e08437980 */ /* 0x002162000c101900 */
[----:B------:R-:W-:Y:S05]  /*0b30*/  BRA `(.L_x_9) ;  /* 0x0000000000247947 */ /* 0x000fea0003800000 */
.L_x_8:
[----:B------:R-:W-:Y:S02]  /*0b40*/  ULDC.64 UR4, c[0x0][0x590] ;  /* 0x0001640000047ab9 */ /* 0x000fe40000000a00 */
[----:B------:R-:W-:-:S04]  /*0b50*/  ISETP.NE.U32.AND P0, PT, RZ, UR4, PT ;  /* 0x00000004ff007c0c */ /* 0x000fc8000bf05070 */
[----:B------:R-:W-:-:S13]  /*0b60*/  ISETP.NE.AND.EX P0, PT, RZ, UR5, PT, P0 ;  /* 0x00000005ff007c0c */ /* 0x000fda000bf05300 */
[----:B------:R-:W-:Y:S05]  /*0b70*/  @!P0 BRA `(.L_x_10) ;  /* 0x00000000000c8947 */ /* 0x000fea0003800000 */
[----:B0-----:R-:W1:Y:S02]  /*0b80*/  LDC.64 R8, c[0x0][0x590] ;  /* 0x00016400ff087b82 */ /* 0x001e640000000a00 */
[----:B-1----:R1:W5:Y:S01]  /*0b90*/  LDG.E R67, desc[UR46][R8.64] ;  /* 0x0000002e08437981 */ /* 0x002362000c1e1900 */
[----:B------:R-:W-:Y:S05]  /*0ba0*/  BRA `(.L_x_9) ;  /* 0x0000000000087947 */ /* 0x000fea0003800000 */
.L_x_10:
[----:B------:R-:W-:Y:S02]  /*0bb0*/  ULDC UR4, c[0x0][0x584] ;  /* 0x0001610000047ab9 */ /* 0x000fe40000000800 */
[----:B-1----:R-:W-:-:S07]  /*0bc0*/  IMAD.U32 R67, RZ, RZ, UR4 ;  /* 0x00000004ff437e24 */ /* 0x002fce000f8e00ff */
.L_x_9:
[----:B------:R-:W2:Y:S01]  /*0bd0*/  LDC R2, c[0x0][0x65c] ;  /* 0x00019700ff027b82 */ /* 0x000ea20000000800 */
[----:B------:R-:W-:Y:S01]  /*0be0*/  ULDC UR6, c[0x0][0x28c] ;  /* 0x0000a30000067ab9 */ /* 0x000fe20000000800 */
[----:B------:R-:W-:Y:S01]  /*0bf0*/  ISETP.NE.AND P0, PT, R10, 0x2, PT ;  /* 0x000000020a00780c */ /* 0x000fe20003f05270 */
[----:B------:R-:W-:Y:S01]  /*0c00*/  UIADD3 UR6, UR6, 0xff, URZ ;  /* 0x000000ff06067890 */ /* 0x000fe2000fffe03f */
[----:B01----:R-:W-:Y:S01]  /*0c10*/  IMAD.U32 R8, RZ, RZ, UR12 ;  /* 0x0000000cff087e24 */ /* 0x003fe2000f8e00ff */
[----:B------:R-:W-:Y:S01]  /*0c20*/  UMOV UR36, URZ ;  /* 0x0000003f00247c82 */ /* 0x000fe20008000000 */
[----:B------:R-:W-:Y:S01]  /*0c30*/  IMAD.MOV.U32 R9, RZ, RZ, RZ ;  /* 0x000000ffff097224 */ /* 0x000fe200078e00ff */
[----:B------:R-:W-:Y:S01]  /*0c40*/  USHF.R.S32.HI UR7, URZ, 0x1f, UR6 ;  /* 0x0000001f3f077899 */ /* 0x000fe20008011406 */
[----:B------:R-:W-:Y:S01]  /*0c50*/  UMOV UR38, URZ ;  /* 0x0000003f00267c82 */ /* 0x000fe20008000000 */
[----:B------:R-:W-:Y:S02]  /*0c60*/  ULDC.64 UR8, c[0x0][0x650] ;  /* 0x0001940000087ab9 */ /* 0x000fe40000000a00 */
[----:B------:R-:W-:-:S04]  /*0c70*/  ULEA.HI UR7, UR7, UR6, URZ, 0x8 ;  /* 0x0000000607077291 */ /* 0x000fc8000f8f403f */
[----:B------:R-:W-:Y:S01]  /*0c80*/  USHF.R.S32.HI UR37, URZ, 0x8, UR7 ;  /* 0x000000083f257899 */ /* 0x000fe20008011407 */
[----:B--2---:R-:W-:-:S13]  /*0c90*/  ISETP.NE.AND P1, PT, R2, 0x1, PT ;  /* 0x000000010200780c */ /* 0x004fda0003f25270 */
[----:B------:R-:W0:Y:S01]  /*0ca0*/  @P1 LDC R19, c[0x0][0x10] ;  /* 0x00000400ff131b82 */ /* 0x000e220000000800 */
[----:B------:R-:W-:Y:S02]  /*0cb0*/  @P1 IMAD.MOV.U32 R7, RZ, RZ, RZ ;  /* 0x000000ffff071224 */ /* 0x000fe400078e00ff */
[----:B------:R-:W-:-:S05]  /*0cc0*/  @P1 IMAD.MOV.U32 R17, RZ, RZ, RZ ;  /* 0x000000ffff111224 */ /* 0x000fca00078e00ff */
[----:B------:R-:W1:Y:S01]  /*0cd0*/  @!P1 LDC R11, c[0x0][0xc] ;  /* 0x00000300ff0b9b82 */ /* 0x000e620000000800 */
[----:B------:R-:W-:Y:S01]  /*0ce0*/  ULDC UR4, c[0x0][0xc] ;  /* 0x0000030000047ab9 */ /* 0x000fe20000000800 */
[----:B------:R-:W-:Y:S02]  /*0cf0*/  ULDC UR5, c[0x0][0x10] ;  /* 0x0000040000057ab9 */ /* 0x000fe40000000800 */
[----:B------:R-:W-:-:S04]  /*0d00*/  UIMAD.WIDE.U32 UR4, UR4, UR5, URZ ;  /* 0x00000005040472a5 */ /* 0x000fc8000f8e003f */
[----:B------:R-:W2:Y:S01]  /*0d10*/  LDC R2, c[0x0][0x14] ;  /* 0x00000500ff027b82 */ /* 0x000ea20000000800 */
[----:B0-----:R-:W-:-:S04]  /*0d20*/  @P1 IMAD.WIDE.U32 R18, R19, UR12, R6 ;  /* 0x0000000c13121c25 */ /* 0x001fc8000f8e0006 */
[----:B------:R-:W-:Y:S02]  /*0d30*/  @P1 IMAD.IADD R17, R19, 0x1, R17 ;  /* 0x0000000113111824 */ /* 0x000fe400078e0211 */
[----:B-1----:R-:W-:-:S04]  /*0d40*/  @!P1 IMAD.WIDE.U32 R8, R6, R11, R8 ;  /* 0x0000000b06089225 */ /* 0x002fc800078e0008 */
[----:B------:R-:W-:Y:S02]  /*0d50*/  @!P1 IMAD.MOV.U32 R18, RZ, RZ, R8 ;  /* 0x000000ffff129224 */ /* 0x000fe400078e0008 */
[----:B------:R-:W-:Y:S02]  /*0d60*/  @!P1 IMAD.MOV.U32 R17, RZ, RZ, R9 ;  /* 0x000000ffff119224 */ /* 0x000fe400078e0009 */
[----:B--2---:R-:W-:-:S04]  /*0d70*/  IMAD.WIDE.U32 R12, R2, UR4, RZ ;  /* 0x00000004020c7c25 */ /* 0x004fc8000f8e00ff */
[----:B------:R-:W-:Y:S01]  /*0d80*/  IMAD R23, R2, UR5, RZ ;  /* 0x0000000502177c24 */ /* 0x000fe2000f8e02ff */
[----:B------:R0:W-:Y:S03]  /*0d90*/  STL.64 [R1], R12 ;  /* 0x0000000c01007387 */ /* 0x0001e60000100a00 */
[----:B------:R-:W-:Y:S01]  /*0da0*/  IMAD.IADD R23, R13, 0x1, R23 ;  /* 0x000000010d177824 */ /* 0x000fe200078e0217 */
[----:B------:R-:W-:Y:S06]  /*0db0*/  @P0 BRA `(.L_x_11) ;  /* 0x0000000000200947 */ /* 0x000fec0003800000 */
[----:B------:R-:W-:Y:S01]  /*0dc0*/  UISETP.GE.U32.AND UP0, UPT, UR37, 0x3, UPT ;  /* 0x000000032500788c */ /* 0x000fe2000bf06070 */
[----:B------:R-:W-:Y:S01]  /*0dd0*/  IADD3 R18, P0, R18, R12, RZ ;  /* 0x0000000c12127210 */ /* 0x000fe20007f1e0ff */
[----:B------:R-:W-:Y:S01]  /*0de0*/  UIMAD.WIDE.U32 UR4, UR37, -0x55555555, URZ ;  /* 0xaaaaaaab250478a5 */ /* 0x000fe2000f8e003f */
[----:B------:R-:W-:-:S03]  /*0df0*/  UMOV UR38, URZ ;  /* 0x0000003f00267c82 */ /* 0x000fc60008000000 */
[----:B------:R-:W-:Y:S01]  /*0e00*/  USHF.R.U32.HI UR4, URZ, 0x1, UR5 ;  /* 0x000000013f047899 */ /* 0x000fe20008011605 */
[----:B------:R-:W-:-:S03]  /*0e10*/  IMAD.X R17, R23, 0x1, R17, P0 ;  /* 0x0000000117117824 */ /* 0x000fc600000e0611 */
[----:B------:R-:W-:Y:S02]  /*0e20*/  UIMAD UR36, UR4, -0x3, UR37 ;  /* 0xfffffffd042478a4 */ /* 0x000fe4000f8e0225 */
[----:B------:R-:W-:-:S12]  /*0e30*/  @UP0 ULOP3.LUT UR38, UR4, 0x1, URZ, 0xc0, !UPT ;  /* 0x0000000104260892 */ /* 0x000fd8000f8ec03f */
.L_x_11:
[----:B------:R-:W-:Y:S01]  /*0e40*/  ISETP.GE.U32.AND P0, PT, R18, UR8, PT ;  /* 0x0000000812007c0c */ /* 0x000fe2000bf06070 */
[----:B------:R-:W-:Y:S01]  /*0e50*/  IMAD.MOV.U32 R19, RZ, RZ, -0x1 ;  /* 0xffffffffff137424 */ /* 0x000fe200078e00ff */
[----:B------:R-:W-:Y:S01]  /*0e60*/  PRMT R8, RZ, 0x7610, R8 ;  /* 0x00007610ff087816 */ /* 0x000fe20000000008 */
[----:B------:R-:W-:Y:S01]  /*0e70*/  IMAD.MOV.U32 R22, RZ, RZ, -0x1 ;  /* 0xffffffffff167424 */ /* 0x000fe200078e00ff */
[----:B------:R-:W-:Y:S01]  /*0e80*/  ISETP.GE.U32.AND.EX P0, PT, R17, UR9, PT, P0 ;  /* 0x0000000911007c0c */ /* 0x000fe2000bf06100 */
[----:B------:R-:W-:-:S12]  /*0e90*/  IMAD.MOV.U32 R2, RZ, RZ, -0x1 ;  /* 0xffffffffff027424 */ /* 0x000fd800078e00ff */
[----:B------:R-:W-:Y:S05]  /*0ea0*/  @P0 BRA `(.L_x_12) ;  /* 0x00000004002c0947 */ /* 0x000fea0003800000 */
[----:B------:R-:W1:Y:S01]  /*0eb0*/  LDC.64 R26, c[0x0][0x628] ;  /* 0x00018a00ff1a7b82 */ /* 0x000e620000000a00 */
[----:B------:R-:W-:Y:S02]  /*0ec0*/  IMAD.MOV.U32 R8, RZ, RZ, R18 ;  /* 0x000000ffff087224 */ /* 0x000fe400078e0012 */
[----:B------:R-:W-:-:S05]  /*0ed0*/  IMAD.MOV.U32 R9, RZ, RZ, R17 ;  /* 0x000000ffff097224 */ /* 0x000fca00078e0011 */
[----:B------:R-:W2:Y:S08]  /*0ee0*/  LDC R2, c[0x0][0x630] ;  /* 0x00018c00ff027b82 */ /* 0x000eb00000000800 */
[----:B------:R-:W3:Y:S01]  /*0ef0*/  LDC.64 R28, c[0x0][0x620] ;  /* 0x00018800ff1c7b82 */ /* 0x000ee20000000a00 */
[----:B-1----:R-:W-:-:S04]  /*0f00*/  ISETP.NE.U32.AND P0, PT, R26, RZ, PT ;  /* 0x000000ff1a00720c */ /* 0x002fc80003f05070 */
[----:B------:R-:W-:-:S13]  /*0f10*/  ISETP.NE.AND.EX P0, PT, R27, RZ, PT, P0 ;  /* 0x000000ff1b00720c */ /* 0x000fda0003f05300 */
[----:B--23--:R-:W-:Y:S05]  /*0f20*/  @!P0 BRA `(.L_x_13) ;  /* 0x0000000000288947 */ /* 0x00cfea0003800000 */
[----:B0-----:R-:W0:Y:S02]  /*0f30*/  LDC R13, c[0x0][0x634] ;  /* 0x00018d00ff0d7b82 */ /* 0x001e240000000800 */
[----:B0-----:R-:W-:-:S05]  /*0f40*/  IADD3 R13, P0, R18, R13, RZ ;  /* 0x0000000d120d7210 */ /* 0x001fca0007f1e0ff */
[----:B------:R-:W-:-:S04]  /*0f50*/  IMAD.X R15, RZ, RZ, R17, P0 ;  /* 0x000000ffff0f7224 */ /* 0x000fc800000e0611 */
[----:B------:R-:W-:-:S04]  /*0f60*/  IMAD.WIDE.U32 R8, R15, R26, RZ ;  /* 0x0000001a0f087225 */ /* 0x000fc800078e00ff */
[----:B------:R-:W-:-:S04]  /*0f70*/  IMAD.WIDE.U32 R10, P0, R13, R27, R8 ;  /* 0x0000001b0d0a7225 */ /* 0x000fc80007800008 */
[----:B------:R-:W-:-:S04]  /*0f80*/  IMAD.WIDE.U32 R8, R13, R26, RZ ;  /* 0x0000001a0d087225 */ /* 0x000fc800078e00ff */
[----:B------:R-:W-:Y:S01]  /*0f90*/  IMAD.X R13, RZ, RZ, RZ, P0 ;  /* 0x000000ffff0d7224 */ /* 0x000fe200000e06ff */
[----:B------:R-:W-:Y:S01]  /*0fa0*/  IADD3 RZ, P0, R9, R10, RZ ;  /* 0x0000000a09ff7210 */ /* 0x000fe20007f1e0ff */
[----:B------:R-:W-:-:S04]  /*0fb0*/  IMAD.MOV.U32 R12, RZ, RZ, R11 ;  /* 0x000000ffff0c7224 */ /* 0x000fc800078e000b */
[----:B------:R-:W-:-:S08]  /*0fc0*/  IMAD.WIDE.U32.X R8, R15, R27, R12, P0 ;  /* 0x0000001b0f087225 */ /* 0x000fd000000e040c */
.L_x_13:
[----:B------:R-:W1:Y:S01]  /*0fd0*/  LDC.64 R32, c[0x0][0x640] ;  /* 0x00019000ff207b82 */ /* 0x000e620000000a00 */
[-C--:B------:R-:W-:Y:S01]  /*0fe0*/  SHF.R.U64 R30, R8, R2.reuse, R9 ;  /* 0x00000002081e7219 */ /* 0x080fe20000001209 */
[----:B------:R-:W-:Y:S01]  /*0ff0*/  IMAD.MOV.U32 R19, RZ, RZ, R17 ;  /* 0x000000ffff137224 */ /* 0x000fe200078e0011 */
[----:B------:R-:W-:Y:S01]  /*1000*/  SHF.R.U32.HI R2, RZ, R2, R9 ;  /* 0x00000002ff027219 */ /* 0x000fe20000011609 */
[----:B------:R-:W-:Y:S01]  /*1010*/  IMAD.MOV.U32 R26, RZ, RZ, 0x1 ;  /* 0x00000001ff1a7424 */ /* 0x000fe200078e00ff */
[----:B------:R-:W-:-:S03]  /*1020*/  IADD3 R11, P0, RZ, -R30, RZ ;  /* 0x8000001eff0b7210 */ /* 0x000fc60007f1e0ff */
[----:B------:R-:W2:Y:S02]  /*1030*/  LDC R10, c[0x0][0x618] ;  /* 0x00018600ff0a7b82 */ /* 0x000ea40000000800 */
[----:B------:R-:W-:-:S04]  /*1040*/  IMAD.X R9, RZ, RZ, ~R2, P0 ;  /* 0x000000ffff097224 */ /* 0x000fc800000e0e02 */
[-C--:B------:R-:W-:Y:S02]  /*1050*/  IMAD R2, R9, R28.reuse, RZ ;  /* 0x0000001c09027224 */ /* 0x080fe400078e02ff */
[----:B0-----:R-:W0:Y:S01]  /*1060*/  LDC R13, c[0x0][0x608] ;  /* 0x00018200ff0d7b82 */ /* 0x001e220000000800 */
[----:B------:R-:W-:-:S04]  /*1070*/  IMAD.WIDE.U32 R8, R11, R28, R18 ;  /* 0x0000001c0b087225 */ /* 0x000fc800078e0012 */
[----:B------:R-:W-:Y:S02]  /*1080*/  IMAD R11, R11, R29, R2 ;  /* 0x0000001d0b0b7224 */ /* 0x000fe400078e0202 */
[----:B------:R-:W-:Y:S01]  /*1090*/  IMAD.MOV.U32 R2, RZ, RZ, -0x1 ;  /* 0xffffffffff027424 */ /* 0x000fe200078e00ff */
[----:B------:R-:W3:Y:S01]  /*10a0*/  LDC R31, c[0x0][0x658] ;  /* 0x00019600ff1f7b82 */ /* 0x000ee20000000800 */
[----:B------:R-:W-:Y:S01]  /*10b0*/  IMAD.IADD R9, R9, 0x1, R11 ;  /* 0x0000000109097824 */ /* 0x000fe200078e020b */
[----:B-1----:R-:W-:-:S04]  /*10c0*/  ISETP.NE.U32.AND P0, PT, R32, RZ, PT ;  /* 0x000000ff2000720c */ /* 0x002fc80003f05070 */
[----:B------:R-:W-:Y:S02]  /*10d0*/  ISETP.NE.AND.EX P0, PT, R33, RZ, PT, P0 ;  /* 0x000000ff2100720c */ /* 0x000fe40003f05300 */
[----:B------:R-:W1:Y:S01]  /*10e0*/  LDC R29, c[0x0][0x600] ;  /* 0x00018000ff1d7b82 */ /* 0x000e620000000800 */
[-CC-:B--2---:R-:W-:Y:S02]  /*10f0*/  SHF.R.U64 R27, R8, R10.reuse, R9.reuse ;  /* 0x0000000a081b7219 */ /* 0x184fe40000001209 */
[----:B------:R-:W-:-:S05]  /*1100*/  SHF.R.U32.HI R8, RZ, R10, R9 ;  /* 0x0000000aff087219 */ /* 0x000fca0000011609 */
[----:B------:R-:W2:Y:S01]  /*1110*/  LDC R22, c[0x0][0x648] ;  /* 0x00019200ff167b82 */ /* 0x000ea20000000800 */
[-CC-:B0-----:R-:W-:Y:S02]  /*1120*/  SHF.R.U64 R34, R27, R13.reuse, R8.reuse ;  /* 0x0000000d1b227219 */ /* 0x181fe40000001208 */
[----:B------:R-:W-:-:S05]  /*1130*/  SHF.R.U32.HI R8, RZ, R13, R8 ;  /* 0x0000000dff087219 */ /* 0x000fca0000011608 */
[----:B------:R-:W0:Y:S01]  /*1140*/  LDC R24, c[0x0][0x638] ;  /* 0x00018e00ff187b82 */ /* 0x000e220000000800 */
[-CC-:B---3--:R-:W-:Y:S02]  /*1150*/  SHF.R.U64 R36, R34, R31.reuse, R8.reuse ;  /* 0x0000001f22247219 */ /* 0x188fe40000001208 */
[-C--:B------:R-:W-:Y:S02]  /*1160*/  SHF.L.U32 R2, R2, R31.reuse, RZ ;  /* 0x0000001f02027219 */ /* 0x080fe400000006ff */
[----:B------:R-:W-:Y:S01]  /*1170*/  SHF.R.U32.HI R9, RZ, R31, R8 ;  /* 0x0000001fff097219 */ /* 0x000fe20000011608 */
[----:B------:R-:W-:Y:S01]  /*1180*/  IMAD.MOV.U32 R8, RZ, RZ, R36 ;  /* 0x000000ffff087224 */ /* 0x000fe200078e0024 */
[----:B------:R-:W-:Y:S01]  /*1190*/  LOP3.LUT R15, RZ, R2, RZ, 0x33, !PT ;  /* 0x00000002ff0f7212 */ /* 0x000fe200078e33ff */
[----:B------:R-:W3:Y:S01]  /*11a0*/  LDC R28, c[0x0][0x610] ;  /* 0x00018400ff1c7b82 */ /* 0x000ee20000000800 */
[----:B------:R-:W-:Y:S05]  /*11b0*/  @!P0 BRA `(.L_x_14) ;  /* 0x0000000000288947 */ /* 0x000fea0003800000 */
[----:B------:R-:W4:Y:S02]  /*11c0*/  LDC R13, c[0x0][0x64c] ;  /* 0x00019300ff0d7b82 */ /* 0x000f240000000800 */
[----:B----4-:R-:W-:-:S05]  /*11d0*/  IADD3 R13, P0, R36, R13, RZ ;  /* 0x0000000d240d7210 */ /* 0x010fca0007f1e0ff */
        /* <DEDUP_REMOVED lines=8> */
.L_x_14:
[----:B--2---:R-:W-:Y:S01]  /*1260*/  SHF.R.U64 R7, R8, R22, R9 ;  /* 0x0000001608077219 */ /* 0x004fe20000001209 */
[----:B-1----:R-:W-:Y:S01]  /*1270*/  VIADD R8, R29, 0xffffffff ;  /* 0xffffffff1d087836 */ /* 0x002fe20000000000 */
[----:B------:R-:W-:Y:S01]  /*1280*/  SHF.L.U32 R2, R26, R31, RZ ;  /* 0x0000001f1a027219 */ /* 0x000fe200000006ff */
[----:B------:R-:W-:Y:S01]  /*1290*/  @P1 IMAD R21, R25, R20, R6 ;  /* 0x0000001419151224 */ /* 0x000fe200078e0206 */
[----:B------:R-:W-:Y:S01]  /*12a0*/  LOP3.LUT R15, R34, R15, RZ, 0xc0, !PT ;  /* 0x0000000f220f7212 */ /* 0x000fe200078ec0ff */
[----:B------:R-:W-:Y:S01]  /*12b0*/  IMAD.MOV R9, RZ, RZ, -R7 ;  /* 0x000000ffff097224 */ /* 0x000fe200078e0a07 */
[----:B------:R-:W-:-:S03]  /*12c0*/  LOP3.LUT R8, R27, R8, RZ, 0xc0, !PT ;  /* 0x000000081b087212 */ /* 0x000fc600078ec0ff */
[----:B------:R-:W-:Y:S02]  /*12d0*/  IMAD R6, R2, R7, R15 ;  /* 0x0000000702067224 */ /* 0x000fe400078e020f */
[----:B0-----:R-:W-:Y:S02]  /*12e0*/  IMAD R2, R9, R24, R36 ;  /* 0x0000001809027224 */ /* 0x001fe400078e0224 */
[----:B---3--:R-:W-:Y:S02]  /*12f0*/  IMAD R19, R6, R28, R21 ;  /* 0x0000001c06137224 */ /* 0x008fe400078e0215 */
[----:B------:R-:W-:Y:S02]  /*1300*/  IMAD R2, R2, R29, R8 ;  /* 0x0000001d02027224 */ /* 0x000fe400078e0208 */
[----:B------:R-:W-:-:S03]  /*1310*/  IMAD.MOV.U32 R6, RZ, RZ, 0x1 ;  /* 0x00000001ff067424 */ /* 0x000fc600078e00ff */
[----:B------:R-:W-:Y:S02]  /*1320*/  SEL R22, R2, R19, !P1 ;  /* 0x0000001302167207 */ /* 0x000fe40004800000 */
[----:B------:R-:W-:Y:S01]  /*1330*/  SEL R19, R19, R2, !P1 ;  /* 0x0000000213137207 */ /* 0x000fe20004800000 */
[----:B------:R-:W-:Y:S01]  /*1340*/  IMAD.MOV.U32 R2, RZ, RZ, R30 ;  /* 0x000000ffff027224 */ /* 0x000fe200078e001e */
[----:B------:R-:W-:-:S07]  /*1350*/  PRMT R8, R6, 0x7610, R8 ;  /* 0x0000761006087816 */ /* 0x000fce0000000008 */
.L_x_12:
[----:B------:R-:W-:Y:S05]  /*1360*/  @!P2 BRA `(.L_x_15) ;  /* 0x00000000000ca947 */ /* 0x000fea0003800000 */
[----:B------:R-:W-:Y:S01]  /*1370*/  UCGABAR_WAIT ;  /* 0x0000000000007dc7 */ /* 0x000fe20008000000 */
[----:B------:R-:W-:Y:S01]  /*1380*/  CCTL.IVALL ;  /* 0x00000000ff00798f */ /* 0x000fe20002000000 */
[----:B------:R-:W-:Y:S05]  /*1390*/  BRA `(.L_x_16) ;  /* 0x0000000000047947 */ /* 0x000fea0003800000 */
.L_x_15:
[----:B------:R-:W-:Y:S06]  /*13a0*/  BAR.SYNC.DEFER_BLOCKING 0x0 ;  /* 0x0000000000007b1d */ /* 0x000fec0000010000 */
.L_x_16:
[----:B------:R-:W-:Y:S05]  /*13b0*/  @!P4 BRA `(.L_x_17) ;  /* 0x0000007c0008c947 */ /* 0x000fea0003800000 */
[----:B------:R-:W-:-:S13]  /*13c0*/  ISETP.GT.U32.AND P0, PT, R35, 0x1, PT ;  /* 0x000000012300780c */ /* 0x000fda0003f04070 */
[----:B------:R-:W-:Y:S05]  /*13d0*/  @P0 EXIT ;  /* 0x000000000000094d */ /* 0x000fea0003800000 */
.L_x_18:
[----:B------:R-:W-:-:S08]  /*13e0*/  NOP ;  /* 0x0000000000007918 */ /* 0x000fd00000000000 */
[----:B------:R-:W1:Y:S02]  /*13f0*/  USETMAXREG.TRY_ALLOC.CTAPOOL UP0, 0xe8 ;  /* 0x000000e8000079c8 */ /* 0x000e640008000600 */
[----:B-1----:R-:W-:-:S13]  /*1400*/  PLOP3.LUT P0, PT, PT, PT, UP0, 0x80, 0x0 ;  /* 0x000000000000781c */ /* 0x002fda0003f0f008 */
[----:B------:R-:W-:Y:S05]  /*1410*/  @!P0 BRA `(.L_x_18) ;  /* 0xfffffffc00f08947 */ /* 0x000fea000383ffff */
[----:B------:R-:W-:-:S13]  /*1420*/  LOP3.LUT P0, RZ, R8, 0xff, RZ, 0xc0, !PT ;  /* 0x000000ff08ff7812 */ /* 0x000fda000780c0ff */
[----:B------:R-:W-:Y:S05]  /*1430*/  @!P0 EXIT ;  /* 0x000000000000894d */ /* 0x000fea0003800000 */
[----:B------:R-:W1:Y:S01]  /*1440*/  S2UR UR4, SR_CgaCtaId ;  /* 0x00000000000479c3 */ /* 0x000e620000008800 */
[----:B------:R-:W-:Y:S01]  /*1450*/  VIADD R14, R14, 0xffffffff ;  /* 0xffffffff0e0e7836 */ /* 0x000fe20000000000 */
[CC--:B------:R-:W-:Y:S01]  /*1460*/  LEA.HI R4, R0.reuse, R3.reuse, RZ, 0x2 ;  /* 0x0000000300047211 */ /* 0x0c0fe200078f10ff */
[----:B------:R-:W-:Y:S01]  /*1470*/  UMOV UR40, 0x400 ;  /* 0x0000040000287882 */ /* 0x000fe20000000000 */
[----:B------:R-:W-:Y:S01]  /*1480*/  LEA.HI R0, R0, R3, RZ, 0x5 ;  /* 0x0000000300007211 */ /* 0x000fe200078f28ff */
[----:B------:R-:W-:Y:S01]  /*1490*/  UISETP.LT.AND UP0, UPT, UR37, 0x1, UPT ;  /* 0x000000012500788c */ /* 0x000fe2000bf01270 */
[----:B------:R-:W-:Y:S01]  /*14a0*/  R2UR UR41, R14 ;  /* 0x000000000e2972ca */ /* 0x000fe200000e0000 */
[----:B------:R-:W-:Y:S01]  /*14b0*/  ULDC UR6, c[0x0][0x284] ;  /* 0x0000a10000067ab9 */ /* 0x000fe20000000800 */
[--C-:B------:R-:W-:Y:S01]  /*14c0*/  SHF.R.S32.HI R68, RZ, 0x2, R4.reuse ;  /* 0x00000002ff447819 */ /* 0x100fe20000011404 */
[----:B------:R-:W-:Y:S01]  /*14d0*/  USEL UR43, UR37, 0x1, UP0 ;  /* 0x00000001252b7887 */ /* 0x000fe20008000000 */
[----:B------:R-:W-:Y:S01]  /*14e0*/  SHF.R.S32.HI R5, RZ, 0x1f, R4 ;  /* 0x0000001fff057819 */ /* 0x000fe20000011404 */
[----:B------:R-:W-:Y:S01]  /*14f0*/  USHF.L.U32 UR39, UR37, 0x1, URZ ;  /* 0x0000000125277899 */ /* 0x000fe2000800063f */
[----:B------:R-:W-:Y:S01]  /*1500*/  LOP3.LUT R70, R4, 0xfffffffc, RZ, 0xc0, !PT ;  /* 0xfffffffc04467812 */ /* 0x000fe200078ec0ff */
[----:B------:R-:W-:Y:S01]  /*1510*/  UIADD3 UR43, -UR43, UR37, URZ ;  /* 0x000000252b2b7290 */ /* 0x000fe2000fffe13f */
[----:B------:R-:W-:-:S02]  /*1520*/  LEA.HI R5, R5, R68, RZ, 0x3 ;  /* 0x0000004405057211 */ /* 0x000fc400078f18ff */
[----:B------:R-:W-:Y:S01]  /*1530*/  ISETP.NE.AND P0, PT, R14, RZ, PT ;  /* 0x000000ff0e00720c */ /* 0x000fe20003f05270 */
[----:B------:R-:W-:Y:S01]  /*1540*/  IMAD.IADD R70, R3, 0x1, -R70 ;  /* 0x0000000103467824 */ /* 0x000fe200078e0a46 */
[----:B------:R-:W-:Y:S01]  /*1550*/  LOP3.LUT R5, R5, 0xfffffff8, RZ, 0xc0, !PT ;  /* 0xfffffff805057812 */ /* 0x000fe200078ec0ff */
[----:B------:R-:W-:Y:S01]  /*1560*/  USHF.L.U32 UR41, UR41, 0x3, URZ ;  /* 0x0000000329297899 */ /* 0x000fe2000800063f */
[----:B------:R-:W-:Y:S02]  /*1570*/  LOP3.LUT R82, R16, 0x1, RZ, 0xfc, !PT ;  /* 0x0000000110527812 */ /* 0x000fe400078efcff */
[----:B------:R-:W-:Y:S01]  /*1580*/  SEL R83, RZ, 0x1, P0 ;  /* 0x00000001ff537807 */ /* 0x000fe20000000000 */
[----:B------:R-:W-:Y:S01]  /*1590*/  IMAD.IADD R68, R68, 0x1, -R5 ;  /* 0x0000000144447824 */ /* 0x000fe200078e0a05 */
[----:B-1----:R-:W-:Y:S01]  /*15a0*/  ULEA UR40, UR4, UR40, 0x18 ;  /* 0x0000002804287291 */ /* 0x002fe2000f8ec03f */
[----:B------:R-:W-:Y:S01]  /*15b0*/  SHF.R.S32.HI R5, RZ, 0x5, R0 ;  /* 0x00000005ff057819 */ /* 0x000fe20000011400 */
[----:B------:R-:W-:-:S02]  /*15c0*/  IMAD.U32 R72, RZ, RZ, UR41 ;  /* 0x00000029ff487e24 */ /* 0x000fc4000f8e00ff */
[----:B------:R-:W-:Y:S01]  /*15d0*/  UIADD3 UR42, UR40, 0x40, URZ ;  /* 0x00000040282a7890 */ /* 0x000fe2000fffe03f */
[--C-:B------:R-:W-:Y:S01]  /*15e0*/  SHF.R.S32.HI R69, RZ, 0x1f, R68.reuse ;  /* 0x0000001fff457819 */ /* 0x100fe20000011444 */
[----:B------:R-:W-:Y:S01]  /*15f0*/  UIADD3 UR4, UR40, 0x18100, URZ ;  /* 0x0001810028047890 */ /* 0x000fe2000fffe03f */
[C-C-:B------:R-:W-:Y:S01]  /*1600*/  IMAD R75, R5.reuse, -0x10, -R68.reuse ;  /* 0xfffffff0054b7824 */ /* 0x140fe200078e0a44 */
[----:B------:R-:W-:Y:S01]  /*1610*/  UIADD3 UR5, UR40, 0x100, URZ ;  /* 0x0000010028057890 */ /* 0x000fe2000fffe03f */
[C---:B------:R-:W-:Y:S01]  /*1620*/  LOP3.LUT R74, R72.reuse, 0x8, RZ, 0xc0, !PT ;  /* 0x00000008484a7812 */ /* 0x040fe200078ec0ff */
[----:B------:R-:W-:Y:S01]  /*1630*/  USHF.R.U32.HI UR4, URZ, 0x4, UR4 ;  /* 0x000000043f047899 */ /* 0x000fe20008011604 */
[----:B------:R-:W-:Y:S01]  /*1640*/  IMAD.U32 R71, RZ, RZ, UR42 ;  /* 0x0000002aff477e24 */ /* 0x000fe2000f8e00ff */
[----:B------:R-:W-:Y:S01]  /*1650*/  USHF.R.U32.HI UR5, URZ, 0x4, UR5 ;  /* 0x000000043f057899 */ /* 0x000fe20008011605 */
[----:B------:R-:W-:Y:S01]  /*1660*/  IMAD.WIDE R68, R5, 0x10, R68 ;  /* 0x0000001005447825 */ /* 0x000fe200078e0244 */
[----:B------:R-:W-:Y:S01]  /*1670*/  ULOP3.LUT UR4, UR4, 0x3fff, URZ, 0xc0, !UPT ;  /* 0x00003fff04047892 */ /* 0x000fe2000f8ec03f */
[----:B------:R-:W-:Y:S01]  /*1680*/  LOP3.LUT R72, R72, 0x8, RZ, 0xc, !PT ;  /* 0x0000000848487812 */ /* 0x000fe200078e0cff */
[----:B------:R-:W-:Y:S01]  /*1690*/  ULOP3.LUT UR5, UR5, 0x3fff, URZ, 0xc0, !UPT ;  /* 0x00003fff05057892 */ /* 0x000fe2000f8ec03f */
[----:B------:R-:W-:Y:S01]  /*16a0*/  VIADD R73, R71, UR41 ;  /* 0x0000002947497c36 */ /* 0x000fe20008000000 */
[----:B------:R-:W-:Y:S01]  /*16b0*/  LOP3.LUT R74, R74, 0x18, RZ, 0x3c, !PT ;  /* 0x000000184a4a7812 */ /* 0x000fe200078e3cff */
[----:B------:R-:W-:Y:S01]  /*16c0*/  VIADD R75, R75, UR6 ;  /* 0x000000064b4b7c36 */ /* 0x000fe20008000000 */
[----:B------:R-:W-:-:S02]  /*16d0*/  ULOP3.LUT UR44, UR4, 0x10000, URZ, 0xfc, !UPT ;  /* 0x00010000042c7892 */ /* 0x000fc4000f8efc3f */
[----:B------:R-:W-:-:S12]  /*16e0*/  ULOP3.LUT UR45, UR5, 0x10000, URZ, 0xfc, !UPT ;  /* 0x00010000052d7892 */ /* 0x000fd8000f8efc3f */
.L_x_118:
[----:B------:R-:W-:Y:S01]  /*16f0*/  SHF.L.U32 R0, R83, 0x1f, RZ ;  /* 0x0000001f53007819 */ /* 0x000fe200000006ff */
[----:B------:R-:W-:Y:S02]  /*1700*/  ULDC UR4, c[0x0][0x28c] ;  /* 0x0000a30000047ab9 */ /* 0x000fe40000000800 */
[----:B------:R-:W-:Y:S01]  /*1710*/  ISETP.LT.AND P1, PT, RZ, UR4, PT ;  /* 0x00000004ff007c0c */ /* 0x000fe2000bf21270 */
[----:B------:R-:W1:Y:S02]  /*1720*/  SYNCS.PHASECHK.TRANS64.TRYWAIT P0, [R71+UR41], R0 ;  /* 0x00000000470075a7 */ /* 0x000e640008000169 */
[----:B-1-34-:R-:W-:Y:S10]  /*1730*/  @!P0 BRA `(.L_x_19) ;  /* 0x00000088009c8947 */ /* 0x01aff40003800000 */
.L_x_139:
[----:B------:R-:W-:Y:S05]  /*1740*/  @P1 BRA `(.L_x_20) ;  /* 0x0000000000401947 */ /* 0x000fea0003800000 */
[----:B-1----:R-:W-:Y:S01]  /*1750*/  MOV R0, 0x0 ;  /* 0x0000000000007802 */ /* 0x002fe20000000f00 */
[----:B------:R-:W-:Y:S01]  /*1760*/  ULDC.64 UR4, c[0x4][0x68] ;  /* 0x01001a0000047ab9 */ /* 0x000fe20000000a00 */
[----:B------:R-:W-:Y:S01]  /*1770*/  ULDC.64 UR6, c[0x4][0x8] ;  /* 0x0100020000067ab9 */ /* 0x000fe20000000a00 */
[----:B------:R-:W-:Y:S01]  /*1780*/  IMAD.U32 R4, RZ, RZ, UR4 ;  /* 0x00000004ff047e24 */ /* 0x000fe2000f8e00ff */
[----:B------:R1:W2:Y:S01]  /*1790*/  LDC.64 R14, c[0x4][R0] ;  /* 0x01000000000e7b82 */ /* 0x0002a20000000a00 */
[----:B------:R-:W-:Y:S01]  /*17a0*/  IMAD.U32 R5, RZ, RZ, UR5 ;  /* 0x00000005ff057e24 */ /* 0x000fe2000f8e00ff */
[----:B------:R-:W-:Y:S01]  /*17b0*/  ULDC.64 UR4, c[0x4][0x70] ;  /* 0x01001c0000047ab9 */ /* 0x000fe20000000a00 */
[----:B------:R-:W-:Y:S02]  /*17c0*/  IMAD.U32 R10, RZ, RZ, UR6 ;  /* 0x00000006ff0a7e24 */ /* 0x000fe4000f8e00ff */
[----:B------:R-:W-:Y:S02]  /*17d0*/  IMAD.U32 R6, RZ, RZ, UR4 ;  /* 0x00000004ff067e24 */ /* 0x000fe4000f8e00ff */
[----:B------:R-:W-:-:S02]  /*17e0*/  IMAD.U32 R7, RZ, RZ, UR5 ;  /* 0x00000005ff077e24 */ /* 0x000fc4000f8e00ff */
[----:B------:R-:W-:Y:S02]  /*17f0*/  IMAD.U32 R11, RZ, RZ, UR7 ;  /* 0x00000007ff0b7e24 */ /* 0x000fe4000f8e00ff */
[----:B------:R-:W-:Y:S02]  /*1800*/  IMAD.MOV.U32 R8, RZ, RZ, 0x1e1 ;  /* 0x000001e1ff087424 */ /* 0x000fe400078e00ff */
[----:B0-----:R-:W-:Y:S02]  /*1810*/  IMAD.MOV.U32 R12, RZ, RZ, 0x1 ;  /* 0x00000001ff0c7424 */ /* 0x001fe400078e00ff */
[----:B-1----:R-:W-:-:S07]  /*1820*/  IMAD.MOV.U32 R13, RZ, RZ, RZ ;  /* 0x000000ffff0d7224 */ /* 0x002fce00078e00ff */
[----:B------:R-:W-:-:S07]  /*1830*/  LEPC R20, `(.L_x_20) ;  /* 0x000000001014794e */ /* 0x000fce0000000000 */
[----:B--2--5:R-:W-:Y:S05]  /*1840*/  CALL.ABS.NOINC R14 ;  /* 0x000000000e007343 */ /* 0x024fea0003c00000 */
.L_x_20:
[----:B------:R-:W-:-:S13]  /*1850*/  ISETP.NE.AND P0, PT, R82, 0x3, PT ;  /* 0x000000035200780c */ /* 0x000fda0003f05270 */
[----:B------:R-:W-:Y:S05]  /*1860*/  @!P0 BRA `(.L_x_21) ;  /* 0x0000000000048947 */ /* 0x000fea0003800000 */
[----:B------:R-:W-:Y:S01]  /*1870*/  BPT.TRAP 0x1 ;  /* 0x000000040000795c */ /* 0x000fe20000300000 */
.L_x_21:
[----:B------:R-:W-:Y:S02]  /*1880*/  IMAD.U32 R3, RZ, RZ, UR36 ;  /* 0x00000024ff037e24 */ /* 0x000fe4000f8e00ff */
[----:B-1----:R-:W-:-:S03]  /*1890*/  IMAD.U32 R0, RZ, RZ, UR38 ;  /* 0x00000026ff007e24 */ /* 0x002fc6000f8e00ff */
[----:B------:R-:W-:Y:S02]  /*18a0*/  LEA R3, R3, UR40, 0x3 ;  /* 0x0000002803037c11 */ /* 0x000fe4000f8e18ff */
[----:B------:R-:W-:-:S04]  /*18b0*/  SHF.L.U32 R0, R0, 0x1f, RZ ;  /* 0x0000001f00007819 */ /* 0x000fc800000006ff */
[----:B------:R1:W2:Y:S01]  /*18c0*/  SYNCS.PHASECHK.TRANS64.TRYWAIT P1, [R3+URZ], R0 ;  /* 0x00000000030075a7 */ /* 0x0002a2000802017f */
[----:B------:R-:W-:Y:S05]  /*18d0*/  @!P0 BRA `(.L_x_22) ;  /* 0x0000000000048947 */ /* 0x000fea0003800000 */
[----:B------:R-:W-:Y:S01]  /*18e0*/  BPT.TRAP 0x1 ;  /* 0x000000040000795c */ /* 0x000fe20000300000 */
.L_x_22:
[----:B--2---:R-:W-:Y:S05]  /*18f0*/  @P1 BRA `(.L_x_23) ;  /* 0x0000000000081947 */ /* 0x004fea0003800000 */
[----:B------:R-:W2:Y:S02]  /*1900*/  SYNCS.PHASECHK.TRANS64.TRYWAIT P1, [R3+URZ], R0 ;  /* 0x00000000030075a7 */ /* 0x000ea4000802017f */
[----:B--2---:R-:W-:Y:S05]  /*1910*/  @!P1 BRA `(.L_x_24) ;  /* 0x0000008800389947 */ /* 0x004fea0003800000 */
.L_x_23:
[----:B------:R-:W-:Y:S05]  /*1920*/  WARPSYNC.ALL ;  /* 0x0000000000007948 */ /* 0x000fea0003800000 */
[----:B------:R-:W-:Y:S01]  /*1930*/  ULEA UR6, UR36, UR45, 0xb ;  /* 0x0000002d24067291 */ /* 0x000fe2000f8e583f */
[----:B------:R-:W-:Y:S01]  /*1940*/  WARPGROUP.ARRIVE ;  /* 0x00000000000079c5 */ /* 0x000fe20000000000 */
[----:B------:R-:W-:Y:S01]  /*1950*/  UIMAD UR4, UR36, 0xa00, UR44 ;  /* 0x00000a00240478a4 */ /* 0x000fe2000f8e022c */
[----:B-12---:R-:W-:Y:S01]  /*1960*/  IMAD.U32 R0, RZ, RZ, UR43 ;  /* 0x0000002bff007e24 */ /* 0x006fe2000f8e00ff */
[----:B------:R-:W-:Y:S01]  /*1970*/  UMOV UR9, 0x40000040 ;  /* 0x4000004000097882 */ /* 0x000fe20000000000 */
[----:B------:R-:W-:Y:S01]  /*1980*/  UMOV UR11, 0x40000040 ;  /* 0x40000040000b7882 */ /* 0x000fe20000000000 */
[----:B------:R-:W-:Y:S01]  /*1990*/  UIADD3 UR5, UR4, 0x80, URZ ;  /* 0x0000008004057890 */ /* 0x000fe2000fffe03f */
[----:B------:R-:W-:-:S02]  /*19a0*/  UMOV UR8, UR6 ;  /* 0x0000000600087c82 */ /* 0x000fc40008000000 */
[----:B------:R-:W-:Y:S01]  /*19b0*/  UMOV UR10, UR4 ;  /* 0x00000004000a7c82 */ /* 0x000fe20008000000 */
[----:B------:R-:W-:Y:S01]  /*19c0*/  UIADD3 UR7, UR4, 0x100, URZ ;  /* 0x0000010004077890 */ /* 0x000fe2000fffe03f */
[----:B------:R-:W-:Y:S01]  /*19d0*/  HGMMA.64x16x16.F32 R56, gdesc[UR8], RZ, !UPT, gsb0 ;  /* 0x00200000083879f0 */ /* 0x000fe2000c0008ff */
[----:B------:R-:W-:Y:S01]  /*19e0*/  UMOV UR11, 0x40000040 ;  /* 0x40000040000b7882 */ /* 0x000fe20000000000 */
[----:B------:R-:W-:Y:S01]  /*19f0*/  UMOV UR10, UR5 ;  /* 0x00000005000a7c82 */ /* 0x000fe20008000000 */
[----:B------:R-:W-:Y:S01]  /*1a00*/  UIADD3 UR12, UR4, 0x180, URZ ;  /* 0x00000180040c7890 */ /* 0x000fe2000fffe03f */
[----:B------:R-:W-:Y:S01]  /*1a10*/  ISETP.GE.AND P1, PT, R0, 0x1, PT ;  /* 0x000000010000780c */ /* 0x000fe20003f26270 */
[----:B------:R-:W-:Y:S01]  /*1a20*/  UIADD3 UR5, UR4, 0x200, URZ ;  /* 0x0000020004057890 */ /* 0x000fe2000fffe03f */
[----:B------:R-:W-:Y:S02]  /*1a30*/  WARPGROUP.DEPBAR.LE gsb0, 0x0 ;  /* 0x00008000000079c5 */ /* 0x000fe40000010000 */
[----:B------:R-:W-:-:S06]  /*1a40*/  WARPGROUP.ARRIVE ;  /* 0x00000000000079c5 */ /* 0x000fcc0000000000 */
[----:B------:R-:W-:Y:S01]  /*1a50*/  HGMMA.64x16x16.F32 R48, gdesc[UR8], RZ, !UPT, gsb0 ;  /* 0x00200000083079f0 */ /* 0x000fe2000c0008ff */
[----:B------:R-:W-:Y:S01]  /*1a60*/  UMOV UR10, UR7 ;  /* 0x00000007000a7c82 */ /* 0x000fe20008000000 */
[----:B------:R-:W-:Y:S01]  /*1a70*/  UMOV UR11, 0x40000040 ;  /* 0x40000040000b7882 */ /* 0x000fe20000000000 */
        /* <DEDUP_REMOVED lines=16> */
[----:B------:R-:W-:Y:S02]  /*1b80*/  UIADD3 UR8, UR6, 0x2, URZ ;  /* 0x0000000206087890 */ /* 0x000fe4000fffe03f */
[----:B------:R-:W-:Y:S01]  /*1b90*/  UIADD3 UR10, UR4, 0x2, URZ ;  /* 0x00000002040a7890 */ /* 0x000fe2000fffe03f */
[----:B------:R-:W-:Y:S01]  /*1ba0*/  UMOV UR9, 0x40000040 ;  /* 0x4000004000097882 */ /* 0x000fe20000000000 */
[----:B------:R-:W-:Y:S01]  /*1bb0*/  UMOV UR11, 0x40000040 ;  /* 0x40000040000b7882 */ /* 0x000fe20000000000 */
[----:B------:R-:W-:Y:S02]  /*1bc0*/  WARPGROUP.DEPBAR.LE gsb0, 0x0 ;  /* 0x00008000000079c5 */ /* 0x000fe40000010000 */
[----:B------:R-:W-:-:S06]  /*1bd0*/  WARPGROUP.ARRIVE ;  /* 0x00000000000079c5 */ /* 0x000fcc0000000000 */
[----:B------:R-:W-:Y:S01]  /*1be0*/  HGMMA.64x16x16.F32 R56, gdesc[UR8], R56, gsb0 ;  /* 0x00200000083879f0 */ /* 0x000fe20008000838 */
[----:B------:R-:W-:Y:S01]  /*1bf0*/  UMOV UR10, UR5 ;  /* 0x00000005000a7c82 */ /* 0x000fe20008000000 */
[----:B------:R-:W-:Y:S01]  /*1c00*/  UMOV UR11, 0x40000040 ;  /* 0x40000040000b7882 */ /* 0x000fe20000000000 */
[----:B------:R-:W-:Y:S01]  /*1c10*/  UIADD3 UR5, UR4, 0x202, URZ ;  /* 0x0000020204057890 */ /* 0x000fe2000fffe03f */
        /* <DEDUP_REMOVED lines=427> */
[----:B------:R-:W-:Y:S02]  /*36d0*/  UIADD3 UR6, UR4, 0x886, URZ ;  /* 0x0000088604067890 */ /* 0x000fe4000fffe03f */
        /* <DEDUP_REMOVED lines=23> */
[----:B------:R-:W-:Y:S03]  /*3850*/  HGMMA.64x16x16.F32 R24, gdesc[UR8], R24, gsb0 ;  /* 0x00200000081879f0 */ /* 0x000fe60008000818 */
[----:B------:R-:W-:Y:S02]  /*3860*/  WARPGROUP.DEPBAR.LE gsb0, 0x0 ;  /* 0x00008000000079c5 */ /* 0x000fe40000010000 */
[----:B------:R-:W-:Y:S05]  /*3870*/  @!P1 BRA `(.L_x_25) ;  /* 0x0000002000649947 */ /* 0x000fea0003800000 */
[----:B------:R-:W-:Y:S01]  /*3880*/  UIADD3 UR8, UR36, 0x1, URZ ;  /* 0x0000000124087890 */ /* 0x000fe2000fffe03f */
[----:B------:R-:W-:Y:S02]  /*3890*/  IMAD.U32 R0, RZ, RZ, UR43 ;  /* 0x0000002bff007e24 */ /* 0x000fe4000f8e00ff */
[----:B------:R-:W-:Y:S01]  /*38a0*/  IMAD.U32 R3, RZ, RZ, UR36 ;  /* 0x00000024ff037e24 */ /* 0x000fe2000f8e00ff */
[----:B------:R-:W-:-:S04]  /*38b0*/  UISETP.NE.AND UP0, UPT, UR8, 0x3, UPT ;  /* 0x000000030800788c */ /* 0x000fc8000bf05270 */
[----:B------:R-:W-:Y:S02]  /*38c0*/  USEL UR4, URZ, 0x1, UP0 ;  /* 0x000000013f047887 */ /* 0x000fe40008000000 */
[----:B------:R-:W-:Y:S02]  /*38d0*/  USEL UR8, UR8, URZ, UP0 ;  /* 0x0000003f08087287 */ /* 0x000fe40008000000 */
[----:B------:R-:W-:-:S06]  /*38e0*/  ULOP3.LUT UR4, UR38, UR4, URZ, 0x3c, !UPT ;  /* 0x0000000426047292 */ /* 0x000fcc000f8e3c3f */
[----:B------:R-:W-:-:S07]  /*38f0*/  IMAD.U32 R6, RZ, RZ, UR4 ;  /* 0x00000004ff067e24 */ /* 0x000fce000f8e00ff */
.L_x_32:
[----:B------:R-:W-:Y:S05]  /*3900*/  @!P0 BRA `(.L_x_26) ;  /* 0x0000000000048947 */ /* 0x000fea0003800000 */
[----:B------:R-:W-:Y:S01]  /*3910*/  BPT.TRAP 0x1 ;  /* 0x000000040000795c */ /* 0x000fe20000300000 */
.L_x_26:
[----:B------:R-:W-:Y:S01]  /*3920*/  ULEA UR4, UR8, UR40, 0x3 ;  /* 0x0000002808047291 */ /* 0x000fe2000f8e183f */
[----:B------:R-:W-:-:S08]  /*3930*/  SHF.L.U32 R4, R6, 0x1f, RZ ;  /* 0x0000001f06047819 */ /* 0x000fd000000006ff */
[----:B------:R1:W2:Y:S01]  /*3940*/  SYNCS.PHASECHK.TRANS64.TRYWAIT P1, [UR4], R4 ;  /* 0x00000004ff0075a7 */ /* 0x0002a20008020144 */
[----:B------:R-:W-:Y:S05]  /*3950*/  @!P0 BRA `(.L_x_27) ;  /* 0x0000000000048947 */ /* 0x000fea0003800000 */
[----:B------:R-:W-:Y:S01]  /*3960*/  BPT.TRAP 0x1 ;  /* 0x000000040000795c */ /* 0x000fe20000300000 */
.L_x_27:
[----:B--2---:R-:W-:Y:S05]  /*3970*/  @P1 BRA `(.L_x_28) ;  /* 0x0000000000081947 */ /* 0x004fea0003800000 */
[----:B------:R-:W2:Y:S02]  /*3980*/  SYNCS.PHASECHK.TRANS64.TRYWAIT P1, [UR4], R4 ;  /* 0x00000004ff0075a7 */ /* 0x000ea40008020144 */
[----:B--2---:R-:W-:Y:S05]  /*3990*/  @!P1 BRA `(.L_x_29) ;  /* 0x00000068002c9947 */ /* 0x004fea0003800000 */
.L_x_28:
[----:B------:R-:W-:Y:S01]  /*39a0*/  ULEA UR10, UR8, UR45, 0xb ;  /* 0x0000002d080a7291 */ /* 0x000fe2000f8e583f */
[----:B------:R-:W-:Y:S01]  /*39b0*/  WARPGROUP.ARRIVE ;  /* 0x00000000000079c5 */ /* 0x000fe20000000000 */
[----:B------:R-:W-:Y:S01]  /*39c0*/  UIMAD UR9, UR8, 0xa00, UR44 ;  /* 0x00000a00080978a4 */ /* 0x000fe2000f8e022c */
[----:B------:R-:W-:Y:S01]  /*39d0*/  UMOV UR5, 0x40000040 ;  /* 0x4000004000057882 */ /* 0x000fe20000000000 */
[----:B------:R-:W-:Y:S02]  /*39e0*/  UMOV UR7, 0x40000040 ;  /* 0x4000004000077882 */ /* 0x000fe40000000000 */
[----:B------:R-:W-:Y:S01]  /*39f0*/  UIADD3 UR11, UR9, 0x80, URZ ;  /* 0x00000080090b7890 */ /* 0x000fe2000fffe03f */
[----:B------:R-:W-:Y:S02]  /*3a00*/  UMOV UR4, UR10 ;  /* 0x0000000a00047c82 */ /* 0x000fe40008000000 */
[----:B------:R-:W-:Y:S01]  /*3a10*/  UMOV UR6, UR9 ;  /* 0x0000000900067c82 */ /* 0x000fe20008000000 */
[----:B------:R-:W-:Y:S01]  /*3a20*/  UIADD3 UR12, UR9, 0x100, URZ ;  /* 0x00000100090c7890 */ /* 0x000fe2000fffe03f */
[----:B------:R-:W-:Y:S01]  /*3a30*/  HGMMA.64x16x16.F32 R56, gdesc[UR4], R56, gsb0 ;  /* 0x00200000043879f0 */ /* 0x000fe20008000838 */
[----:B------:R-:W-:Y:S01]  /*3a40*/  UMOV UR7, 0x40000040 ;  /* 0x4000004000077882 */ /* 0x000fe20000000000 */
[----:B------:R-:W-:Y:S01]  /*3a50*/  UMOV UR6, UR11 ;  /* 0x0000000b00067c82 */ /* 0x000fe20008000000 */
[----:B------:R-:W-:-:S02]  /*3a60*/  UIADD3 UR13, UR9, 0x180, URZ ;  /* 0x00000180090d7890 */ /* 0x000fc4000fffe03f */
        /* <DEDUP_REMOVED lines=486> */
[----:B------:R-:W-:Y:S01]  /*58d0*/  BPT.TRAP 0x1 ;  /* 0x000000040000795c */ /* 0x000fe20000300000 */
.L_x_30:
[----:B------:R-:W-:-:S13]  /*58e0*/  ISETP.NE.AND P1, PT, R65, RZ, PT ;  /* 0x000000ff4100720c */ /* 0x000fda0003f25270 */
[----:B-12---:R-:W-:-:S05]  /*58f0*/  @P1 LEA R4, R3, UR40, 0x3 ;  /* 0x0000002803041c11 */ /* 0x006fca000f8e18ff */
[----:B------:R-:W-:-:S05]  /*5900*/  @P1 VIADD R5, R4, 0x18 ;  /* 0x0000001804051836 */ /* 0x000fca0000000000 */
[----:B------:R-:W-:-:S04]  /*5910*/  @P1 PRMT R5, R64, 0x654, R5 ;  /* 0x0000065440051816 */ /* 0x000fc80000000005 */
[----:B------:R1:W-:Y:S01]  /*5920*/  @P1 SYNCS.ARRIVE.TRANS64.RED.A1T0 RZ, [R5+URZ], RZ ;  /* 0x000000ff05ff19a7 */ /* 0x0003e2000810043f */
[----:B------:R-:W-:-:S13]  /*5930*/  ISETP.GT.U32.AND P1, PT, R16, 0x1, PT ;  /* 0x000000011000780c */ /* 0x000fda0003f24070 */
[----:B-1----:R-:W-:Y:S05]  /*5940*/  @P1 BRA `(.L_x_31) ;  /* 0x0000000000041947 */ /* 0x002fea0003800000 */
[----:B------:R-:W-:Y:S01]  /*5950*/  BPT.TRAP 0x1 ;  /* 0x000000040000795c */ /* 0x000fe20000300000 */
.L_x_31:
[----:B------:R-:W-:Y:S01]  /*5960*/  UIADD3 UR8, UR8, 0x1, URZ ;  /* 0x0000000108087890 */ /* 0x000fe2000fffe03f */
[C---:B------:R-:W-:Y:S01]  /*5970*/  ISETP.GT.AND P2, PT, R0.reuse, 0x1, PT ;  /* 0x000000010000780c */ /* 0x040fe20003f44270 */
[----:B------:R-:W-:Y:S02]  /*5980*/  VIADD R3, R3, 0x1 ;  /* 0x0000000103037836 */ /* 0x000fe40000000000 */
[----:B------:R-:W-:Y:S01]  /*5990*/  UISETP.NE.AND UP0, UPT, UR8, 0x3, UPT ;  /* 0x000000030800788c */ /* 0x000fe2000bf05270 */
[----:B------:R-:W-:Y:S02]  /*59a0*/  VIADD R0, R0, 0xffffffff ;  /* 0xffffffff00007836 */ /* 0x000fe40000000000 */
[C---:B------:R-:W-:Y:S01]  /*59b0*/  ISETP.NE.AND P1, PT, R3.reuse, 0x3, PT ;  /* 0x000000030300780c */ /* 0x040fe20003f25270 */
[----:B------:R-:W-:Y:S02]  /*59c0*/  USEL UR4, URZ, 0x1, UP0 ;  /* 0x000000013f047887 */ /* 0x000fe40008000000 */
[----:B------:R-:W-:Y:S01]  /*59d0*/  USEL UR8, UR8, URZ, UP0 ;  /* 0x0000003f08087287 */ /* 0x000fe20008000000 */
[----:B------:R-:W-:-:S03]  /*59e0*/  SEL R3, R3, RZ, P1 ;  /* 0x000000ff03037207 */ /* 0x000fc60000800000 */
[----:B------:R-:W-:Y:S01]  /*59f0*/  LOP3.LUT R6, R6, UR4, RZ, 0x3c, !PT ;  /* 0x0000000406067c12 */ /* 0x000fe2000f8e3cff */
[----:B------:R-:W-:Y:S07]  /*5a00*/  @P2 BRA `(.L_x_32) ;  /* 0xffffffdc00bc2947 */ /* 0x000fee000383ffff */
.L_x_25:
[----:B------:R-:W1:Y:S01]  /*5a10*/  LDC R0, c[0x0][0x28c] ;  /* 0x0000a300ff007b82 */ /* 0x000e620000000800 */
[----:B------:R2:W-:Y:S01]  /*5a20*/  SYNCS.ARRIVE.TRANS64.A1T0 RZ, [R72+UR42], RZ ;  /* 0x000000ff48ff79a7 */ /* 0x0005e2000810002a */
[----:B-1----:R-:W-:-:S13]  /*5a30*/  ISETP.GE.AND P1, PT, R0, 0x1, PT ;  /* 0x000000010000780c */ /* 0x002fda0003f26270 */
[----:B--2---:R-:W-:Y:S05]  /*5a40*/  @!P1 BRA `(.L_x_33) ;  /* 0x0000000000449947 */ /* 0x004fea0003800000 */
[----:B------:R-:W-:Y:S05]  /*5a50*/  @!P0 BRA `(.L_x_34) ;  /* 0x0000000000048947 */ /* 0x000fea0003800000 */
[----:B------:R-:W-:Y:S01]  /*5a60*/  BPT.TRAP 0x1 ;  /* 0x000000040000795c */ /* 0x000fe20000300000 */
.L_x_34:
[----:B------:R-:W-:-:S13]  /*5a70*/  ISETP.NE.AND P0, PT, R65, RZ, PT ;  /* 0x000000ff4100720c */ /* 0x000fda0003f05270 */
[----:B------:R-:W-:-:S05]  /*5a80*/  VOTEU.ANY UP0, P0 ;  /* 0x00000000003f7886 */ /* 0x000fca0000000100 */
[----:B------:R-:W-:-:S06]  /*5a90*/  @UP0 UIADD3 UR4, UR43, UR36, URZ ;  /* 0x000000242b040290 */ /* 0x000fcc000fffe03f */
[----:B------:R-:W-:Y:S02]  /*5aa0*/  IMAD.U32 R4, RZ, RZ, UR4 ;  /* 0x00000004ff047e24 */ /* 0x000fe4000f8e00ff */
[----:B------:R-:W-:Y:S02]  /*5ab0*/  IMAD.U32 R3, RZ, RZ, UR4 ;  /* 0x00000004ff037e24 */ /* 0x000fe4000f8e00ff */
[----:B------:R-:W-:-:S05]  /*5ac0*/  @P0 IMAD.WIDE.U32 R4, R4, -0x55555555, RZ ;  /* 0xaaaaaaab04040825 */ /* 0x000fca00078e00ff */
[----:B------:R-:W-:-:S05]  /*5ad0*/  @P0 SHF.R.U32.HI R0, RZ, 0x1, R5 ;  /* 0x00000001ff000819 */ /* 0x000fca0000011605 */
[----:B------:R-:W-:-:S05]  /*5ae0*/  @P0 IMAD R0, R0, -0x3, R3 ;  /* 0xfffffffd00000824 */ /* 0x000fca00078e0203 */
[----:B------:R-:W-:-:S05]  /*5af0*/  @P0 LEA R0, R0, UR40, 0x3 ;  /* 0x0000002800000c11 */ /* 0x000fca000f8e18ff */
[----:B------:R-:W-:-:S05]  /*5b00*/  @P0 VIADD R3, R0, 0x18 ;  /* 0x0000001800030836 */ /* 0x000fca0000000000 */
[----:B------:R-:W-:-:S04]  /*5b10*/  @P0 PRMT R3, R64, 0x654, R3 ;  /* 0x0000065440030816 */ /* 0x000fc80000000003 */
[----:B------:R1:W-:Y:S01]  /*5b20*/  @P0 SYNCS.ARRIVE.TRANS64.RED.A1T0 RZ, [R3+URZ], RZ ;  /* 0x000000ff03ff09a7 */ /* 0x0003e2000810043f */
[----:B------:R-:W-:-:S13]  /*5b30*/  ISETP.GT.U32.AND P0, PT, R16, 0x1, PT ;  /* 0x000000011000780c */ /* 0x000fda0003f04070 */
[----:B-1----:R-:W-:Y:S05]  /*5b40*/  @P0 BRA `(.L_x_33) ;  /* 0x0000000000040947 */ /* 0x002fea0003800000 */
[----:B------:R-:W-:Y:S01]  /*5b50*/  BPT.TRAP 0x1 ;  /* 0x000000040000795c */ /* 0x000fe20000300000 */
.L_x_33:
[----:B------:R-:W-:Y:S01]  /*5b60*/  SHF.L.U32 R0, R83, 0x1f, RZ ;  /* 0x0000001f53007819 */ /* 0x000fe200000006ff */
[----:B------:R-:W-:Y:S01]  /*5b70*/  UIADD3 UR36, UR39, UR36, URZ ;  /* 0x0000002427247290 */ /* 0x000fe2000fffe03f */
[----:B------:R-:W1:Y:S01]  /*5b80*/  LDC R7, c[0x0][0x288] ;  /* 0x0000a200ff077b82 */ /* 0x000e620000000800 */
[----:B------:R-:W-:Y:S01]  /*5b90*/  UISETP.GE.U32.AND UP1, UPT, UR39, 0x3, UPT ;  /* 0x000000032700788c */ /* 0x000fe2000bf26070 */
[----:B------:R-:W-:Y:S01]  /*5ba0*/  IMAD.SHL.U32 R8, R70, 0x2, RZ ;  /* 0x0000000246087824 */ /* 0x000fe200078e00ff */
[----:B------:R-:W-:Y:S02]  /*5bb0*/  UISETP.GT.U32.AND UP0, UPT, UR36, 0x2, UPT ;  /* 0x000000022400788c */ /* 0x000fe4000bf04070 */
[----:B------:R-:W-:Y:S02]  /*5bc0*/  UIMAD.WIDE.U32 UR4, UR36, -0x55555555, URZ ;  /* 0xaaaaaaab240478a5 */ /* 0x000fe4000f8e003f */
[----:B------:R-:W-:Y:S01]  /*5bd0*/  UISETP.LT.U32.AND UP0, UPT, UR39, 0x3, UP0 ;  /* 0x000000032700788c */ /* 0x000fe20008701070 */
[----:B------:R-:W2:Y:S01]  /*5be0*/  SYNCS.PHASECHK.TRANS64.TRYWAIT P0, [R71+UR41+0x10], R0 ;  /* 0x00001000470075a7 */ /* 0x000ea20008000169 */
[----:B------:R-:W-:Y:S01]  /*5bf0*/  USHF.R.U32.HI UR4, URZ, 0x1, UR5 ;  /* 0x000000013f047899 */ /* 0x000fe20008011605 */
[----:B------:R-:W-:Y:S01]  /*5c00*/  SHF.R.S32.HI R9, RZ, 0x1f, R8 ;  /* 0x0000001fff097819 */ /* 0x000fe20000011408 */
[----:B------:R-:W-:-:S02]  /*5c10*/  USEL UR6, URZ, 0x1, !UP0 ;  /* 0x000000013f067887 */ /* 0x000fc4000c000000 */
[----:B------:R-:W-:Y:S02]  /*5c20*/  UIMAD UR36, UR4, -0x3, UR36 ;  /* 0xfffffffd042478a4 */ /* 0x000fe4000f8e0224 */
[----:B------:R-:W-:-:S04]  /*5c30*/  ULOP3.LUT UR38, UR38, UR6, URZ, 0x3c, !UPT ;  /* 0x0000000626267292 */ /* 0x000fc8000f8e3c3f */
[----:B------:R-:W-:Y:S01]  /*5c40*/  @UP1 ULOP3.LUT UR38, UR38, 0x1, UR4, 0x78, !UPT ;  /* 0x0000000126261892 */ /* 0x000fe2000f8e7804 */
[----:B-12---:R-:W-:Y:S11]  /*5c50*/  @!P0 BRA `(.L_x_35) ;  /* 0x0000004400948947 */ /* 0x006ff60003800000 */
.L_x_140:
[----:B-1----:R-:W-:Y:S01]  /*5c60*/  IMAD.SHL.U32 R0, R19, 0x40, RZ ;  /* 0x0000004013007824 */ /* 0x002fe200078e00ff */
[----:B------:R-:W-:Y:S01]  /*5c70*/  ULDC UR6, c[0x0][0x284] ;  /* 0x0000a10000067ab9 */ /* 0x000fe20000000800 */
[----:B------:R-:W-:Y:S01]  /*5c80*/  IMAD R20, R22, 0x50, RZ ;  /* 0x0000005016147824 */ /* 0x000fe200078e02ff */
[----:B0-----:R-:W-:Y:S01]  /*5c90*/  SHF.R.S32.HI R13, RZ, 0x1f, R2 ;  /* 0x0000001fff0d7819 */ /* 0x001fe20000011402 */
[----:B------:R-:W-:Y:S01]  /*5ca0*/  ULDC.64 UR4, c[0x0][0x5d0] ;  /* 0x0001740000047ab9 */ /* 0x000fe20000000a00 */
[----:B------:R-:W-:Y:S01]  /*5cb0*/  ISETP.GE.AND P0, PT, R0, UR6, PT ;  /* 0x0000000600007c0c */ /* 0x000fe2000bf06270 */
[----:B------:R-:W-:Y:S01]  /*5cc0*/  IMAD.WIDE.U32 R4, R2, UR4, R8 ;  /* 0x0000000402047c25 */ /* 0x000fe2000f8e0008 */
[----:B------:R-:W-:Y:S02]  /*5cd0*/  SHF.R.S32.HI R21, RZ, 0x1f, R20 ;  /* 0x0000001fff157819 */ /* 0x000fe40000011414 */
[C---:B------:R-:W-:Y:S01]  /*5ce0*/  ISETP.GE.OR P0, PT, R20.reuse, R7, P0 ;  /* 0x000000071400720c */ /* 0x040fe20000706670 */
[----:B------:R-:W-:Y:S01]  /*5cf0*/  IMAD R3, R13, UR4, RZ ;  /* 0x000000040d037c24 */ /* 0x000fe2000f8e02ff */
[----:B------:R-:W-:-:S03]  /*5d00*/  IADD3 R4, P1, R20, R4, RZ ;  /* 0x0000000414047210 */ /* 0x000fc60007f3e0ff */
[----:B------:R-:W-:-:S05]  /*5d10*/  IMAD R3, R2, UR5, R3 ;  /* 0x0000000502037c24 */ /* 0x000fca000f8e0203 */
[----:B------:R-:W-:-:S03]  /*5d20*/  IADD3.X R5, R21, R5, R3, P1, !PT ;  /* 0x0000000515057210 */ /* 0x000fc60000ffe403 */
[----:B------:R-:W-:Y:S05]  /*5d30*/  @P0 BRA `(.L_x_36) ;  /* 0x0000002800f80947 */ /* 0x000fea0003800000 */
[----:B------:R-:W0:Y:S01]  /*5d40*/  LDC.64 R10, c[0x0][0x5c8] ;  /* 0x00017200ff0a7b82 */ /* 0x000e220000000a00 */
[----:B-----5:R-:W-:Y:S01]  /*5d50*/  FSETP.NEU.AND P0, PT, R67, RZ, PT ;  /* 0x000000ff4300720b */ /* 0x020fe20003f0d000 */
[----:B------:R-:W-:Y:S01]  /*5d60*/  IMAD R3, R70, -0x2, R7 ;  /* 0xfffffffe46037824 */ /* 0x000fe200078e0207 */
[----:B------:R-:W-:Y:S01]  /*5d70*/  BSSY B0, `(.L_x_36) ;  /* 0x00002ba000007945 */ /* 0x000fe20003800000 */
[----:B------:R-:W-:-:S04]  /*5d80*/  IMAD.WIDE R78, R19, 0x40, R68 ;  /* 0x00000040134e7825 */ /* 0x000fc800078e0244 */
[----:B------:R-:W-:Y:S02]  /*5d90*/  IMAD.IADD R3, R3, 0x1, -R20 ;  /* 0x0000000103037824 */ /* 0x000fe400078e0a14 */
[----:B------:R-:W-:-:S03]  /*5da0*/  IMAD.IADD R0, R75, 0x1, -R0 ;  /* 0x000000014b007824 */ /* 0x000fc600078e0a00 */
[----:B------:R-:W-:-:S04]  /*5db0*/  ISETP.GT.AND P1, PT, R3, RZ, PT ;  /* 0x000000ff0300720c */ /* 0x000fc80003f24270 */
[----:B------:R-:W-:Y:S01]  /*5dc0*/  ISETP.GT.AND P2, PT, R0, RZ, P1 ;  /* 0x000000ff0000720c */ /* 0x000fe20000f44270 */
[-C--:B0-----:R-:W-:Y:S02]  /*5dd0*/  IMAD R6, R79, R10.reuse, RZ ;  /* 0x0000000a4f067224 */ /* 0x081fe400078e02ff */
[----:B------:R-:W-:-:S04]  /*5de0*/  IMAD.WIDE.U32 R80, R78, R10, R4 ;  /* 0x0000000a4e507225 */ /* 0x000fc800078e0004 */
[----:B------:R-:W-:-:S04]  /*5df0*/  IMAD R5, R78, R11, R6 ;  /* 0x0000000b4e057224 */ /* 0x000fc800078e0206 */
[----:B------:R-:W-:Y:S01]  /*5e00*/  IMAD.IADD R7, R81, 0x1, R5 ;  /* 0x0000000151077824 */ /* 0x000fe200078e0205 */
[----:B------:R-:W-:Y:S06]  /*5e10*/  @!P0 BRA `(.L_x_37) ;  /* 0x0000001c00348947 */ /* 0x000fec0003800000 */
[----:B------:R-:W0:Y:S01]  /*5e20*/  LDC.64 R84, c[0x0][0x5b8] ;  /* 0x00016e00ff547b82 */ /* 0x000e220000000a00 */
[----:B------:R-:W-:-:S07]  /*5e30*/  ULDC.64 UR4, c[0x0][0x5c0] ;  /* 0x0001700000047ab9 */ /* 0x000fce0000000a00 */
[----:B------:R-:W1:Y:S08]  /*5e40*/  LDC.64 R86, c[0x0][0x5b0] ;  /* 0x00016c00ff567b82 */ /* 0x000e700000000a00 */
[----:B------:R-:W2:Y:S01]  /*5e50*/  LDC.64 R88, c[0x0][0x5a8] ;  /* 0x00016a00ff587b82 */ /* 0x000ea20000000a00 */
[-C--:B0-----:R-:W-:Y:S02]  /*5e60*/  IMAD R6, R13, R84.reuse, RZ ;  /* 0x000000540d067224 */ /* 0x081fe400078e02ff */
[----:B------:R-:W-:-:S04]  /*5e70*/  IMAD.WIDE.U32 R4, R2, R84, R8 ;  /* 0x0000005402047225 */ /* 0x000fc800078e0008 */
[----:B------:R-:W-:Y:S01]  /*5e80*/  IMAD R81, R2, R85, R6 ;  /* 0x0000005502517224 */ /* 0x000fe200078e0206 */
[----:B------:R-:W-:Y:S01]  /*5e90*/  IADD3 R12, P0, R20, R4, RZ ;  /* 0x00000004140c7210 */ /* 0x000fe20007f1e0ff */
[----:B-1----:R-:W-:-:S03]  /*5ea0*/  IMAD R4, R79, R86, RZ ;  /* 0x000000564f047224 */ /* 0x002fc600078e02ff */
[----:B------:R-:W-:Y:S01]  /*5eb0*/  IADD3.X R13, R21, R5, R81, P0, !PT ;  /* 0x00000005150d7210 */ /* 0x000fe200007fe451 */
[C---:B------:R-:W-:Y:S02]  /*5ec0*/  IMAD R85, R78.reuse, R87, R4 ;  /* 0x000000574e557224 */ /* 0x040fe400078e0204 */
[----:B------:R-:W-:-:S04]  /*5ed0*/  IMAD.WIDE.U32 R4, R78, R86, R12 ;  /* 0x000000564e047225 */ /* 0x000fc800078e000c */
[----:B------:R-:W-:Y:S01]  /*5ee0*/  IMAD.IADD R5, R5, 0x1, R85 ;  /* 0x0000000105057824 */ /* 0x000fe200078e0255 */
[----:B--2---:R-:W-:-:S04]  /*5ef0*/  LEA R14, P0, R4, R88, 0x1 ;  /* 0x00000058040e7211 */ /* 0x004fc800078008ff */
[----:B------:R-:W-:-:S05]  /*5f00*/  LEA.HI.X R15, R4, R89, R5, 0x1, P0 ;  /* 0x00000059040f7211 */ /* 0x000fca00000f0c05 */
[----:B------:R-:W2:Y:S01]  /*5f10*/  @P2 LDG.E.LTC128B.U16 R19, desc[UR46][R14.64] ;  /* 0x0000002e0e132981 */ /* 0x000ea2000c1e1520 */
[----:B------:R-:W-:Y:S01]  /*5f20*/  IMAD.WIDE.U32 R4, R78, R86, R20 ;  /* 0x000000564e047225 */ /* 0x000fe200078e0014 */
[----:B------:R-:W-:Y:S02]  /*5f30*/  BSSY B1, `(.L_x_38) ;  /* 0x0000015000017945 */ /* 0x000fe40003800000 */
[----:B------:R-:W-:-:S04]  /*5f40*/  IADD3 R76, P0, R8, R4, RZ ;  /* 0x00000004084c7210 */ /* 0x000fc80007f1e0ff */
[----:B------:R-:W-:Y:S02]  /*5f50*/  IADD3.X R77, R9, R85, R5, P0, !PT ;  /* 0x00000055094d7210 */ /* 0x000fe400007fe405 */
[----:B------:R-:W-:Y:S01]  /*5f60*/  LEA R6, P0, R80, UR4, 0x1 ;  /* 0x0000000450067c11 */ /* 0x000fe2000f8008ff */
[----:B------:R-:W-:-:S03]  /*5f70*/  IMAD.WIDE.U32 R76, R2, R84, R76 ;  /* 0x00000054024c7225 */ /* 0x000fc600078e004c */
[----:B------:R-:W-:Y:S02]  /*5f80*/  LEA.HI.X R7, R80, UR5, R7, 0x1, P0 ;  /* 0x0000000550077c11 */ /* 0x000fe400080f0c07 */
[----:B------:R-:W-:-:S04]  /*5f90*/  ISETP.GT.AND P0, PT, R3, 0x1, PT ;  /* 0x000000010300780c */ /* 0x000fc80003f04270 */
[----:B------:R-:W-:Y:S01]  /*5fa0*/  ISETP.GT.AND P3, PT, R0, RZ, P0 ;  /* 0x000000ff0000720c */ /* 0x000fe20000764270 */
[----:B--2---:R-:W-:-:S05]  /*5fb0*/  HADD2.F32 R4, -RZ, R19.H0_H0 ;  /* 0x20000013ff047230 */ /* 0x004fca0000004100 */
[----:B------:R-:W-:Y:S01]  /*5fc0*/  FMUL R5, R4, R67 ;  /* 0x0000004304057220 */ /* 0x000fe20000400000 */
[----:B------:R-:W-:-:S03]  /*5fd0*/  LEA R4, P4, R76, R88, 0x1 ;  /* 0x000000584c047211 */ /* 0x000fc600078808ff */
[----:B------:R-:W-:-:S05]  /*5fe0*/  FFMA R5, R56, R66, R5 ;  /* 0x0000004238057223 */ /* 0x000fca0000000005 */
[----:B------:R-:W-:Y:S01]  /*5ff0*/  F2FP.F16.F32.PACK_AB R14, RZ, R5 ;  /* 0x00000005ff0e723e */ /* 0x000fe200000000ff */
[----:B------:R-:W-:-:S03]  /*6000*/  IMAD.IADD R5, R81, 0x1, R77 ;  /* 0x0000000151057824 */ /* 0x000fc600078e024d */
[----:B------:R-:W-:Y:S01]  /*6010*/  PRMT R15, R14, 0x7610, R15 ;  /* 0x000076100e0f7816 */ /* 0x000fe2000000000f */
[----:B------:R-:W-:Y:S01]  /*6020*/  IMAD.SHL.U32 R14, R86, 0x8, RZ ;  /* 0x00000008560e7824 */ /* 0x000fe200078e00ff */
[----:B------:R-:W-:-:S03]  /*6030*/  LEA.HI.X R5, R76, R89, R5, 0x1, P4 ;  /* 0x000000594c057211 */ /* 0x000fc600020f0c05 */
[----:B------:R0:W-:Y:S02]  /*6040*/  @P2 STG.E.U16 desc[UR46][R6.64], R15 ;  /* 0x0000000f06002986 */ /* 0x0001e4000c10152e */
[----:B0-----:R-:W-:Y:S01]  /*6050*/  SHF.L.U64.HI R15, R86, 0x3, R87 ;  /* 0x00000003560f7819 */ /* 0x001fe20000010257 */
[----:B------:R-:W-:Y:S06]  /*6060*/  @!P3 BRA `(.L_x_39) ;  /* 0x000000000004b947 */ /* 0x000fec0003800000 */
[----:B------:R0:W5:Y:S02]  /*6070*/  LDG.E.LTC128B.U16 R19, desc[UR46][R4.64+0x2] ;  /* 0x0000022e04137981 */ /* 0x000164000c1e1520 */
.L_x_39:
[----:B------:R-:W-:Y:S05]  /*6080*/  BSYNC B1 ;  /* 0x0000000000017941 */ /* 0x000fea0003800000 */
.L_x_38:
[----:B-----5:R-:W-:Y:S01]  /*6090*/  HADD2.F32 R22, -RZ, R19.H0_H0 ;  /* 0x20000013ff167230 */ /* 0x020fe20000004100 */
[----:B------:R-:W-:Y:S01]  /*60a0*/  ISETP.GT.AND P1, PT, R0, 0x8, P1 ;  /* 0x000000080000780c */ /* 0x000fe20000f24270 */
[----:B------:R-:W-:-:S04]  /*60b0*/  IMAD.WIDE.U32 R14, R78, R86, R14 ;  /* 0x000000564e0e7225 */ /* 0x000fc800078e000e */
[----:B------:R-:W-:Y:S01]  /*60c0*/  FMUL R22, R22, R67 ;  /* 0x0000004316167220 */ /* 0x000fe20000400000 */
[----:B------:R-:W-:Y:S01]  /*60d0*/  IMAD.IADD R85, R85, 0x1, R15 ;  /* 0x0000000155557824 */ /* 0x000fe200078e020f */
[----:B------:R-:W-:Y:S02]  /*60e0*/  IADD3 R15, P2, R12, R14, RZ ;  /* 0x0000000e0c0f7210 */ /* 0x000fe40007f5e0ff */
[----:B------:R-:W-:-:S03]  /*60f0*/  FFMA R22, R57, R66, R22 ;  /* 0x0000004239167223 */ /* 0x000fc60000000016 */
[----:B------:R-:W-:Y:S01]  /*6100*/  IMAD.X R56, R85, 0x1, R13, P2 ;  /* 0x0000000155387824 */ /* 0x000fe200010e060d */
[C---:B------:R-:W-:Y:S02]  /*6110*/  LEA R12, P2, R15.reuse, R88, 0x1 ;  /* 0x000000580f0c7211 */ /* 0x040fe400078408ff */
[----:B------:R-:W-:Y:S02]  /*6120*/  F2FP.F16.F32.PACK_AB R22, RZ, R22 ;  /* 0x00000016ff16723e */ /* 0x000fe400000000ff */
[----:B------:R-:W-:-:S03]  /*6130*/  LEA.HI.X R13, R15, R89, R56, 0x1, P2 ;  /* 0x000000590f0d7211 */ /* 0x000fc600010f0c38 */
[----:B------:R1:W-:Y:S04]  /*6140*/  @P3 STG.E.U16 desc[UR46][R6.64+0x2], R22 ;  /* 0x0000021606003986 */ /* 0x0003e8000c10152e */
[----:B------:R-:W2:Y:S01]  /*6150*/  @P1 LDG.E.LTC128B.U16 R19, desc[UR46][R12.64] ;  /* 0x0000002e0c131981 */ /* 0x000ea2000c1e1520 */
[----:B------:R-:W-:Y:S01]  /*6160*/  IADD3 R14, P2, P3, R8, R14, R20 ;  /* 0x0000000e080e7210 */ /* 0x000fe20007b5e014 */
[----:B------:R-:W-:Y:S01]  /*6170*/  BSSY B1, `(.L_x_40) ;  /* 0x0000011000017945 */ /* 0x000fe20003800000 */
[C---:B------:R-:W-:Y:S02]  /*6180*/  SHF.L.U64.HI R11, R10.reuse, 0x4, R11 ;  /* 0x000000040a0b7819 */ /* 0x040fe4000001020b */
[----:B------:R-:W-:Y:S02]  /*6190*/  IADD3.X R15, R9, R85, R21, P2, P3 ;  /* 0x00000055090f7210 */ /* 0x000fe400017e6415 */
[----:B------:R-:W-:-:S02]  /*61a0*/  LEA R10, P2, R10, R6, 0x4 ;  /* 0x000000060a0a7211 */ /* 0x000fc400078420ff */
[----:B------:R-:W-:Y:S01]  /*61b0*/  ISETP.GT.AND P0, PT, R0, 0x8, P0 ;  /* 0x000000080000780c */ /* 0x000fe20000704270 */
[----:B------:R-:W-:-:S04]  /*61c0*/  IMAD.WIDE.U32 R14, R2, R84, R14 ;  /* 0x00000054020e7225 */ /* 0x000fc800078e000e */
[----:B------:R-:W-:Y:S02]  /*61d0*/  IMAD.X R11, R11, 0x1, R7, P2 ;  /* 0x000000010b0b7824 */ /* 0x000fe400010e0607 */
[----:B------:R-:W-:Y:S02]  /*61e0*/  IMAD.IADD R2, R81, 0x1, R15 ;  /* 0x0000000151027824 */ /* 0x000fe400078e020f */
[----:B--2---:R-:W-:-:S05]  /*61f0*/  HADD2.F32 R8, -RZ, R19.H0_H0 ;  /* 0x20000013ff087230 */ /* 0x004fca0000004100 */
[----:B------:R-:W-:Y:S01]  /*6200*/  FMUL R9, R8, R67 ;  /* 0x0000004308097220 */ /* 0x000fe20000400000 */
[----:B------:R-:W-:-:S03]  /*6210*/  LEA R8, P3, R14, R88, 0x1 ;  /* 0x000000580e087211 */ /* 0x000fc600078608ff */
[----:B------:R-:W-:-:S05]  /*6220*/  FFMA R9, R58, R66, R9 ;  /* 0x000000423a097223 */ /* 0x000fca0000000009 */
[----:B------:R-:W-:Y:S02]  /*6230*/  F2FP.F16.F32.PACK_AB R12, RZ, R9 ;  /* 0x00000009ff0c723e */ /* 0x000fe400000000ff */
[----:B------:R-:W-:-:S03]  /*6240*/  LEA.HI.X R9, R14, R89, R2, 0x1, P3 ;  /* 0x000000590e097211 */ /* 0x000fc600018f0c02 */
[----:B------:R1:W-:Y:S01]  /*6250*/  @P1 STG.E.U16 desc[UR46][R10.64], R12 ;  /* 0x0000000c0a001986 */ /* 0x0003e2000c10152e */
[----:B------:R-:W-:Y:S05]  /*6260*/  @!P0 BRA `(.L_x_41) ;  /* 0x0000000000048947 */ /* 0x000fea0003800000 */
[----:B------:R2:W5:Y:S02]  /*6270*/  LDG.E.LTC128B.U16 R19, desc[UR46][R8.64+0x2] ;  /* 0x0000022e08137981 */ /* 0x000564000c1e1520 */
.L_x_41:
[----:B------:R-:W-:Y:S05]  /*6280*/  BSYNC B1 ;  /* 0x0000000000017941 */ /* 0x000fea0003800000 */
.L_x_40:
[----:B-----5:R-:W-:Y:S01]  /*6290*/  HADD2.F32 R2, -RZ, R19.H0_H0 ;  /* 0x20000013ff027230 */ /* 0x020fe20000004100 */
[----:B------:R-:W-:Y:S01]  /*62a0*/  ISETP.GT.AND P1, PT, R3, 0x8, PT ;  /* 0x000000080300780c */ /* 0x000fe20003f24270 */
[----:B------:R-:W-:Y:S03]  /*62b0*/  BSSY B1, `(.L_x_42) ;  /* 0x0000008000017945 */ /* 0x000fe60003800000 */
[----:B------:R-:W-:Y:S01]  /*62c0*/  FMUL R2, R2, R67 ;  /* 0x0000004302027220 */ /* 0x000fe20000400000 */
[----:B------:R-:W-:-:S03]  /*62d0*/  ISETP.GT.AND P2, PT, R0, RZ, P1 ;  /* 0x000000ff0000720c */ /* 0x000fc60000f44270 */
[----:B------:R-:W-:-:S05]  /*62e0*/  FFMA R2, R59, R66, R2 ;  /* 0x000000423b027223 */ /* 0x000fca0000000002 */
[----:B------:R-:W-:-:S05]  /*62f0*/  F2FP.F16.F32.PACK_AB R2, RZ, R2 ;  /* 0x00000002ff02723e */ /* 0x000fca00000000ff */
[----:B------:R3:W-:Y:S01]  /*6300*/  @P0 STG.E.U16 desc[UR46][R10.64+0x2], R2 ;  /* 0x000002020a000986 */ /* 0x0007e2000c10152e */
[----:B------:R-:W-:Y:S05]  /*6310*/  @!P2 BRA `(.L_x_43) ;  /* 0x000000000004a947 */ /* 0x000fea0003800000 */
[----:B------:R4:W5:Y:S02]  /*6320*/  LDG.E.LTC128B.U16 R19, desc[UR46][R4.64+0x10] ;  /* 0x0000102e04137981 */ /* 0x000964000c1e1520 */
.L_x_43:
[----:B------:R-:W-:Y:S05]  /*6330*/  BSYNC B1 ;  /* 0x0000000000017941 */ /* 0x000fea0003800000 */
.L_x_42:
[----:B---3-5:R-:W-:Y:S01]  /*6340*/  HADD2.F32 R2, -RZ, R19.H0_H0 ;  /* 0x20000013ff027230 */ /* 0x028fe20000004100 */
        /* <DEDUP_REMOVED lines=9> */
.L_x_45:
[----:B------:R-:W-:Y:S05]  /*63e0*/  BSYNC B1 ;  /* 0x0000000000017941 */ /* 0x000fea0003800000 */
.L_x_44:
[----:B-----5:R-:W-:Y:S01]  /*63f0*/  HADD2.F32 R2, -RZ, R19.H0_H0 ;  /* 0x20000013ff027230 */ /* 0x020fe20000004100 */
[----:B------:R-:W-:Y:S01]  /*6400*/  ISETP.GT.AND P1, PT, R0, 0x8, P1 ;  /* 0x000000080000780c */ /* 0x000fe20000f24270 */
[----:B------:R-:W-:Y:S03]  /*6410*/  BSSY B1, `(.L_x_46) ;  /* 0x0000007000017945 */ /* 0x000fe60003800000 */
[----:B------:R-:W-:-:S04]  /*6420*/  FMUL R2, R2, R67 ;  /* 0x0000004302027220 */ /* 0x000fc80000400000 */
[----:B------:R-:W-:-:S05]  /*6430*/  FFMA R2, R61, R66, R2 ;  /* 0x000000423d027223 */ /* 0x000fca0000000002 */
[----:B------:R-:W-:-:S05]  /*6440*/  F2FP.F16.F32.PACK_AB R2, RZ, R2 ;  /* 0x00000002ff02723e */ /* 0x000fca00000000ff */
[----:B------:R0:W-:Y:S01]  /*6450*/  @P3 STG.E.U16 desc[UR46][R6.64+0x12], R2 ;  /* 0x0000120206003986 */ /* 0x0001e2000c10152e */
[----:B------:R-:W-:Y:S05]  /*6460*/  @!P1 BRA `(.L_x_47) ;  /* 0x0000000000049947 */ /* 0x000fea0003800000 */
[----:B------:R0:W5:Y:S02]  /*6470*/  LDG.E.LTC128B.U16 R19, desc[UR46][R8.64+0x10] ;  /* 0x0000102e08137981 */ /* 0x000164000c1e1520 */
.L_x_47:
[----:B------:R-:W-:Y:S05]  /*6480*/  BSYNC B1 ;  /* 0x0000000000017941 */ /* 0x000fea0003800000 */
.L_x_46:
[----:B0----5:R-:W-:Y:S01]  /*6490*/  HADD2.F32 R2, -RZ, R19.H0_H0 ;  /* 0x20000013ff027230 */ /* 0x021fe20000004100 */
[----:B------:R-:W-:Y:S01]  /*64a0*/  ISETP.GT.AND P0, PT, R0, 0x8, P0 ;  /* 0x000000080000780c */ /* 0x000fe20000704270 */
[----:B------:R-:W-:Y:S03]  /*64b0*/  BSSY B1, `(.L_x_48) ;  /* 0x0000007000017945 */ /* 0x000fe60003800000 */
[----:B---3--:R-:W-:-:S04]  /*64c0*/  FMUL R13, R2, R67 ;  /* 0x00000043020d7220 */ /* 0x008fc80000400000 */
[----:B------:R-:W-:-:S05]  /*64d0*/  FFMA R13, R62, R66, R13 ;  /* 0x000000423e0d7223 */ /* 0x000fca000000000d */
[----:B------:R-:W-:-:S05]  /*64e0*/  F2FP.F16.F32.PACK_AB R13, RZ, R13 ;  /* 0x0000000dff0d723e */ /* 0x000fca00000000ff */
[----:B------:R0:W-:Y:S01]  /*64f0*/  @P1 STG.E.U16 desc[UR46][R10.64+0x10], R13 ;  /* 0x0000100d0a001986 */ /* 0x0001e2000c10152e */
[----:B------:R-:W-:Y:S05]  /*6500*/  @!P0 BRA `(.L_x_49) ;  /* 0x0000000000048947 */ /* 0x000fea0003800000 */
[----:B------:R3:W5:Y:S02]  /*6510*/  LDG.E.LTC128B.U16 R19, desc[UR46][R8.64+0x12] ;  /* 0x0000122e08137981 */ /* 0x000764000c1e1520 */
.L_x_49:
[----:B------:R-:W-:Y:S05]  /*6520*/  BSYNC B1 ;  /* 0x0000000000017941 */ /* 0x000fea0003800000 */
.L_x_48:
        /* <DEDUP_REMOVED lines=10> */
.L_x_51:
[----:B------:R-:W-:Y:S05]  /*65d0*/  BSYNC B1 ;  /* 0x0000000000017941 */ /* 0x000fea0003800000 */
.L_x_50:
[----:B0----5:R-:W-:Y:S01]  /*65e0*/  HADD2.F32 R2, -RZ, R19.H0_H0 ;  /* 0x20000013ff027230 */ /* 0x021fe20000004100 */
        /* <DEDUP_REMOVED lines=9> */
.L_x_53:
[----:B------:R-:W-:Y:S05]  /*6680*/  BSYNC B1 ;  /* 0x0000000000017941 */ /* 0x000fea0003800000 */
.L_x_52:
        /* <DEDUP_REMOVED lines=9> */
.L_x_55:
[----:B------:R-:W-:Y:S05]  /*6720*/  BSYNC B1 ;  /* 0x0000000000017941 */ /* 0x000fea0003800000 */
.L_x_54:
[----:B0----5:R-:W-:Y:S01]  /*6730*/  HADD2.F32 R2, -RZ, R19.H0_H0 ;  /* 0x20000013ff027230 */ /* 0x021fe20000004100 */
        /* <DEDUP_REMOVED lines=8> */
.L_x_57:
[----:B------:R-:W-:Y:S05]  /*67c0*/  BSYNC B1 ;  /* 0x0000000000017941 */ /* 0x000fea0003800000 */
.L_x_56:
        /* <DEDUP_REMOVED lines=10> */
.L_x_59:
[----:B------:R-:W-:Y:S05]  /*6870*/  BSYNC B1 ;  /* 0x0000000000017941 */ /* 0x000fea0003800000 */
.L_x_58:
        /* <DEDUP_REMOVED lines=10> */
.L_x_61:
[----:B------:R-:W-:Y:S05]  /*6920*/  BSYNC B1 ;  /* 0x0000000000017941 */ /* 0x000fea0003800000 */
.L_x_60:
        /* <DEDUP_REMOVED lines=9> */
.L_x_63:
[----:B------:R-:W-:Y:S05]  /*69c0*/  BSYNC B1 ;  /* 0x0000000000017941 */ /* 0x000fea0003800000 */
.L_x_62:
        /* <DEDUP_REMOVED lines=9> */
.L_x_65:
[----:B------:R-:W-:Y:S05]  /*6a60*/  BSYNC B1 ;  /* 0x0000000000017941 */ /* 0x000fea0003800000 */
.L_x_64:
        /* <DEDUP_REMOVED lines=10> */
.L_x_67:
[----:B------:R-:W-:Y:S05]  /*6b10*/  BSYNC B1 ;  /* 0x0000000000017941 */ /* 0x000fea0003800000 */
.L_x_66:
        /* <DEDUP_REMOVED lines=10> */
.L_x_69:
[----:B------:R-:W-:Y:S05]  /*6bc0*/  BSYNC B1 ;  /* 0x0000000000017941 */ /* 0x000fea0003800000 */
.L_x_68:
        /* <DEDUP_REMOVED lines=9> */
.L_x_71:
[----:B------:R-:W-:Y:S05]  /*6c60*/  BSYNC B1 ;  /* 0x0000000000017941 */ /* 0x000fea0003800000 */
.L_x_70:
        /* <DEDUP_REMOVED lines=9> */
.L_x_73:
[----:B------:R-:W-:Y:S05]  /*6d00*/  BSYNC B1 ;  /* 0x0000000000017941 */ /* 0x000fea0003800000 */
.L_x_72:
        /* <DEDUP_REMOVED lines=10> */
.L_x_75:
[----:B------:R-:W-:Y:S05]  /*6db0*/  BSYNC B1 ;  /* 0x0000000000017941 */ /* 0x000fea0003800000 */
.L_x_74:
        /* <DEDUP_REMOVED lines=10> */
.L_x_77:
[----:B------:R-:W-:Y:S05]  /*6e60*/  BSYNC B1 ;  /* 0x0000000000017941 */ /* 0x000fea0003800000 */
.L_x_76:
        /* <DEDUP_REMOVED lines=9> */
.L_x_79:
[----:B------:R-:W-:Y:S05]  /*6f00*/  BSYNC B1 ;  /* 0x0000000000017941 */ /* 0x000fea0003800000 */
.L_x_78:
        /* <DEDUP_REMOVED lines=9> */
.L_x_81:
[----:B------:R-:W-:Y:S05]  /*6fa0*/  BSYNC B1 ;  /* 0x0000000000017941 */ /* 0x000fea0003800000 */
.L_x_80:
        /* <DEDUP_REMOVED lines=10> */
.L_x_83:
[----:B------:R-:W-:Y:S05]  /*7050*/  BSYNC B1 ;  /* 0x0000000000017941 */ /* 0x000fea0003800000 */
.L_x_82:
        /* <DEDUP_REMOVED lines=10> */
.L_x_85:
[----:B------:R-:W-:Y:S05]  /*7100*/  BSYNC B1 ;  /* 0x0000000000017941 */ /* 0x000fea0003800000 */
.L_x_84:
        /* <DEDUP_REMOVED lines=9> */
.L_x_87:
[----:B------:R-:W-:Y:S05]  /*71a0*/  BSYNC B1 ;  /* 0x0000000000017941 */ /* 0x000fea0003800000 */
.L_x_86:
        /* <DEDUP_REMOVED lines=9> */
.L_x_89:
[----:B------:R-:W-:Y:S05]  /*7240*/  BSYNC B1 ;  /* 0x0000000000017941 */ /* 0x000fea0003800000 */
.L_x_88:
        /* <DEDUP_REMOVED lines=10> */
.L_x_91:
[----:B------:R-:W-:Y:S05]  /*72f0*/  BSYNC B1 ;  /* 0x0000000000017941 */ /* 0x000fea0003800000 */
.L_x_90:
        /* <DEDUP_REMOVED lines=10> */
.L_x_93:
[----:B------:R-:W-:Y:S05]  /*73a0*/  BSYNC B1 ;  /* 0x0000000000017941 */ /* 0x000fea0003800000 */
.L_x_92:
        /* <DEDUP_REMOVED lines=9> */
.L_x_95:
[----:B------:R-:W-:Y:S05]  /*7440*/  BSYNC B1 ;  /* 0x0000000000017941 */ /* 0x000fea0003800000 */
.L_x_94:
        /* <DEDUP_REMOVED lines=9> */
.L_x_97:
[----:B------:R-:W-:Y:S05]  /*74e0*/  BSYNC B1 ;  /* 0x0000000000017941 */ /* 0x000fea0003800000 */
.L_x_96:
        /* <DEDUP_REMOVED lines=10> */
.L_x_99:
[----:B------:R-:W-:Y:S05]  /*7590*/  BSYNC B1 ;  /* 0x0000000000017941 */ /* 0x000fea0003800000 */
.L_x_98:
        /* <DEDUP_REMOVED lines=10> */
.L_x_101:
[----:B------:R-:W-:Y:S05]  /*7640*/  BSYNC B1 ;  /* 0x0000000000017941 */ /* 0x000fea0003800000 */
.L_x_100:
        /* <DEDUP_REMOVED lines=9> */
.L_x_103:
[----:B------:R-:W-:Y:S05]  /*76e0*/  BSYNC B1 ;  /* 0x0000000000017941 */ /* 0x000fea0003800000 */
.L_x_102:
        /* <DEDUP_REMOVED lines=9> */
.L_x_105:
[----:B------:R-:W-:Y:S05]  /*7780*/  BSYNC B1 ;  /* 0x0000000000017941 */ /* 0x000fea0003800000 */
.L_x_104:
        /* <DEDUP_REMOVED lines=10> */
.L_x_107:
[----:B------:R-:W-:Y:S05]  /*7830*/  BSYNC B1 ;  /* 0x0000000000017941 */ /* 0x000fea0003800000 */
.L_x_106:
[----:B0----5:R-:W-:Y:S01]  /*7840*/  HADD2.F32 R2, -RZ, R19.H0_H0 ;  /* 0x20000013ff027230 */ /* 0x021fe20000004100 */
[----:B------:R-:W-:Y:S01]  /*7850*/  ISETP.GT.AND P0, PT, R3, 0x49, PT ;  /* 0x000000490300780c */ /* 0x000fe20003f04270 */
[----:B------:R-:W-:Y:S01]  /*7860*/  @P2 IMAD.MOV.U32 R3, RZ, RZ, R7 ;  /* 0x000000ffff032224 */ /* 0x000fe200078e0007 */
[----:B------:R-:W-:Y:S02]  /*7870*/  BSSY B1, `(.L_x_108) ;  /* 0x0000009000017945 */ /* 0x000fe40003800000 */
[----:B------:R-:W-:Y:S01]  /*7880*/  FMUL R13, R2, R67 ;  /* 0x00000043020d7220 */ /* 0x000fe20000400000 */
[----:B------:R-:W-:Y:S01]  /*7890*/  @P2 IMAD.MOV.U32 R2, RZ, RZ, R6 ;  /* 0x000000ffff022224 */ /* 0x000fe200078e0006 */
[----:B------:R-:W-:Y:S02]  /*78a0*/  ISETP.GT.AND P3, PT, R0, RZ, P0 ;  /* 0x000000ff0000720c */ /* 0x000fe40000764270 */
[----:B------:R-:W-:-:S05]  /*78b0*/  FFMA R13, R28, R66, R13 ;  /* 0x000000421c0d7223 */ /* 0x000fca000000000d */
[----:B------:R-:W-:-:S05]  /*78c0*/  F2FP.F16.F32.PACK_AB R13, RZ, R13 ;  /* 0x0000000dff0d723e */ /* 0x000fca00000000ff */
[----:B------:R0:W-:Y:S01]  /*78d0*/  @P2 STG.E.U16 desc[UR46][R2.64+0x90], R13 ;  /* 0x0000900d02002986 */ /* 0x0001e2000c10152e */
[----:B------:R-:W-:Y:S05]  /*78e0*/  @!P3 BRA `(.L_x_109) ;  /* 0x000000000004b947 */ /* 0x000fea0003800000 */
[----:B------:R0:W5:Y:S02]  /*78f0*/  LDG.E.LTC128B.U16 R19, desc[UR46][R4.64+0x92] ;  /* 0x0000922e04137981 */ /* 0x000164000c1e1520 */
.L_x_109:
[----:B------:R-:W-:Y:S05]  /*7900*/  BSYNC B1 ;  /* 0x0000000000017941 */ /* 0x000fea0003800000 */
.L_x_108:
        /* <DEDUP_REMOVED lines=9> */
.L_x_111:
[----:B------:R-:W-:Y:S05]  /*79a0*/  BSYNC B1 ;  /* 0x0000000000017941 */ /* 0x000fea0003800000 */
.L_x_110:
[----:B0----5:R-:W-:Y:S01]  /*79b0*/  HADD2.F32 R2, -RZ, R19.H0_H0 ;  /* 0x20000013ff027230 */ /* 0x021fe20000004100 */
[----:B------:R-:W-:Y:S01]  /*79c0*/  ISETP.GT.AND P0, PT, R0, 0x8, P0 ;  /* 0x000000080000780c */ /* 0x000fe20000704270 */
[----:B------:R-:W-:Y:S03]  /*79d0*/  BSSY B1, `(.L_x_112) ;  /* 0x000000a000017945 */ /* 0x000fe60003800000 */
[----:B------:R-:W-:Y:S01]  /*79e0*/  FMUL R3, R2, R67 ;  /* 0x0000004302037220 */ /* 0x000fe20000400000 */
[----:B------:R-:W-:-:S03]  /*79f0*/  @P1 IMAD.MOV.U32 R2, RZ, RZ, R10 ;  /* 0x000000ffff021224 */ /* 0x000fc600078e000a */
[----:B------:R-:W-:-:S05]  /*7a00*/  FFMA R3, R30, R66, R3 ;  /* 0x000000421e037223 */ /* 0x000fca0000000003 */
[----:B------:R-:W-:-:S04]  /*7a10*/  F2FP.F16.F32.PACK_AB R3, RZ, R3 ;  /* 0x00000003ff03723e */ /* 0x000fc800000000ff */
[----:B----4-:R-:W-:Y:S01]  /*7a20*/  PRMT R4, R3, 0x7610, R4 ;  /* 0x0000761003047816 */ /* 0x010fe20000000004 */
[----:B------:R-:W-:-:S05]  /*7a30*/  @P1 IMAD.MOV.U32 R3, RZ, RZ, R11 ;  /* 0x000000ffff031224 */ /* 0x000fca00078e000b */
[----:B------:R0:W-:Y:S01]  /*7a40*/  @P1 STG.E.U16 desc[UR46][R2.64+0x90], R4 ;  /* 0x0000900402001986 */ /* 0x0001e2000c10152e */
[----:B------:R-:W-:Y:S05]  /*7a50*/  @!P0 BRA `(.L_x_113) ;  /* 0x0000000000048947 */ /* 0x000fea0003800000 */
[----:B------:R4:W5:Y:S02]  /*7a60*/  LDG.E.LTC128B.U16 R19, desc[UR46][R8.64+0x92] ;  /* 0x0000922e08137981 */ /* 0x000964000c1e1520 */
.L_x_113:
[----:B------:R-:W-:Y:S05]  /*7a70*/  BSYNC B1 ;  /* 0x0000000000017941 */ /* 0x000fea0003800000 */
.L_x_112:
[----:B------:R-:W-:Y:S05]  /*7a80*/  @!P0 BRA `(.L_x_114) ;  /* 0x0000000c00a08947 */ /* 0x000fea0003800000 */
[----:B-----5:R-:W-:-:S05]  /*7a90*/  HADD2.F32 R0, -RZ, R19.H0_H0 ;  /* 0x20000013ff007230 */ /* 0x020fca0000004100 */
[----:B------:R-:W-:-:S04]  /*7aa0*/  FMUL R0, R0, R67 ;  /* 0x0000004300007220 */ /* 0x000fc80000400000 */
[----:B------:R-:W-:-:S05]  /*7ab0*/  FFMA R0, R31, R66, R0 ;  /* 0x000000421f007223 */ /* 0x000fca0000000000 */
[----:B------:R-:W-:-:S05]  /*7ac0*/  F2FP.F16.F32.PACK_AB R0, RZ, R0 ;  /* 0x00000000ff00723e */ /* 0x000fca00000000ff */
[----:B------:R0:W-:Y:S01]  /*7ad0*/  STG.E.U16 desc[UR46][R10.64+0x92], R0 ;  /* 0x000092000a007986 */ /* 0x0001e2000c10152e */
[----:B------:R-:W-:Y:S05]  /*7ae0*/  BRA `(.L_x_114) ;  /* 0x0000000c00887947 */ /* 0x000fea0003800000 */
.L_x_37:
[----:B------:R-:W-:Y:S01]  /*7af0*/  ULDC.64 UR4, c[0x0][0x5c0] ;  /* 0x0001700000047ab9 */ /* 0x000fe20000000a00 */
[----:B------:R-:W-:Y:S01]  /*7b00*/  ISETP.GT.AND P3, PT, R3, 0x1, PT ;  /* 0x000000010300780c */ /* 0x000fe20003f64270 */
[-C--:B------:R-:W-:Y:S01]  /*7b10*/  FMUL R56, R56, R66.reuse ;  /* 0x0000004238387220 */ /* 0x080fe20000400000 */
[----:B------:R-:W-:Y:S01]  /*7b20*/  LEA R4, P0, R80, UR4, 0x1 ;  /* 0x0000000450047c11 */ /* 0x000fe2000f8008ff */
[-C--:B------:R-:W-:Y:S01]  /*7b30*/  FMUL R57, R57, R66.reuse ;  /* 0x0000004239397220 */ /* 0x080fe20000400000 */
[----:B------:R-:W-:Y:S01]  /*7b40*/  SHF.L.U64.HI R11, R10, 0x4, R11 ;  /* 0x000000040a0b7819 */ /* 0x000fe2000001020b */
[-C--:B------:R-:W-:Y:S01]  /*7b50*/  FMUL R58, R58, R66.reuse ;  /* 0x000000423a3a7220 */ /* 0x080fe20000400000 */
[----:B------:R-:W-:Y:S01]  /*7b60*/  LEA.HI.X R5, R80, UR5, R7, 0x1, P0 ;  /* 0x0000000550057c11 */ /* 0x000fe200080f0c07 */
[-C--:B------:R-:W-:Y:S01]  /*7b70*/  FMUL R59, R59, R66.reuse ;  /* 0x000000423b3b7220 */ /* 0x080fe20000400000 */
[----:B------:R-:W-:Y:S01]  /*7b80*/  ISETP.GT.AND P0, PT, R0, RZ, P3 ;  /* 0x000000ff0000720c */ /* 0x000fe20001f04270 */
[-C--:B------:R-:W-:Y:S01]  /*7b90*/  FMUL R60, R60, R66.reuse ;  /* 0x000000423c3c7220 */ /* 0x080fe20000400000 */
[----:B------:R-:W-:Y:S01]  /*7ba0*/  ISETP.GT.AND P3, PT, R0, 0x8, P3 ;  /* 0x000000080000780c */ /* 0x000fe20001f64270 */
[----:B------:R-:W-:Y:S01]  /*7bb0*/  FMUL R61, R61, R66 ;  /* 0x000000423d3d7220 */ /* 0x000fe20000400000 */
[----:B------:R-:W-:Y:S01]  /*7bc0*/  F2FP.F16.F32.PACK_AB R56, RZ, R56 ;  /* 0x00000038ff38723e */ /* 0x000fe200000000ff */
[-C--:B------:R-:W-:Y:S01]  /*7bd0*/  FMUL R62, R62, R66.reuse ;  /* 0x000000423e3e7220 */ /* 0x080fe20000400000 */
[----:B------:R-:W-:Y:S01]  /*7be0*/  ISETP.GT.AND P1, PT, R0, 0x8, P1 ;  /* 0x000000080000780c */ /* 0x000fe20000f24270 */
[----:B------:R-:W-:Y:S01]  /*7bf0*/  FMUL R63, R63, R66 ;  /* 0x000000423f3f7220 */ /* 0x000fe20000400000 */
[----:B------:R-:W-:Y:S01]  /*7c00*/  LEA R10, P4, R10, R4, 0x4 ;  /* 0x000000040a0a7211 */ /* 0x000fe200078820ff */
[----:B------:R-:W-:Y:S01]  /*7c10*/  @P2 STG.E.U16 desc[UR46][R4.64], R56 ;  /* 0x0000003804002986 */ /* 0x000fe2000c10152e */
[----:B------:R-:W-:Y:S01]  /*7c20*/  F2FP.F16.F32.PACK_AB R57, RZ, R57 ;  /* 0x00000039ff39723e */ /* 0x000fe200000000ff */
[----:B------:R-:W-:Y:S01]  /*7c30*/  FMUL R48, R48, R66 ;  /* 0x0000004230307220 */ /* 0x000fe20000400000 */
[----:B------:R-:W-:Y:S01]  /*7c40*/  ISETP.GT.AND P2, PT, R3, 0x8, PT ;  /* 0x000000080300780c */ /* 0x000fe20003f44270 */
[----:B------:R-:W-:Y:S01]  /*7c50*/  IMAD.X R11, R11, 0x1, R5, P4 ;  /* 0x000000010b0b7824 */ /* 0x000fe200020e0605 */
[----:B------:R-:W-:Y:S01]  /*7c60*/  F2FP.F16.F32.PACK_AB R58, RZ, R58 ;  /* 0x0000003aff3a723e */ /* 0x000fe200000000ff */
[----:B------:R-:W-:Y:S01]  /*7c70*/  @P0 STG.E.U16 desc[UR46][R4.64+0x2], R57 ;  /* 0x0000023904000986 */ /* 0x000fe2000c10152e */
[C---:B------:R-:W-:Y:S01]  /*7c80*/  ISETP.GT.AND P5, PT, R0.reuse, RZ, P2 ;  /* 0x000000ff0000720c */ /* 0x040fe200017a4270 */
[--C-:B------:R-:W-:Y:S01]  /*7c90*/  @P3 IMAD.MOV.U32 R6, RZ, RZ, R10.reuse ;  /* 0x000000ffff063224 */ /* 0x100fe200078e000a */
[----:B------:R-:W-:Y:S01]  /*7ca0*/  F2FP.F16.F32.PACK_AB R59, RZ, R59 ;  /* 0x0000003bff3b723e */ /* 0x000fe200000000ff */
[--C-:B------:R-:W-:Y:S01]  /*7cb0*/  @P3 IMAD.MOV.U32 R7, RZ, RZ, R11.reuse ;  /* 0x000000ffff073224 */ /* 0x100fe200078e000b */
[----:B------:R-:W-:Y:S01]  /*7cc0*/  ISETP.GT.AND P0, PT, R3, 0x9, PT ;  /* 0x000000090300780c */ /* 0x000fe20003f04270 */
[----:B------:R-:W-:Y:S01]  /*7cd0*/  @P1 STG.E.U16 desc[UR46][R10.64], R58 ;  /* 0x0000003a0a001986 */ /* 0x000fe2000c10152e */
[C---:B------:R-:W-:Y:S01]  /*7ce0*/  ISETP.GT.AND P2, PT, R0.reuse, 0x8, P2 ;  /* 0x000000080000780c */ /* 0x040fe20001744270 */
[-C--:B------:R-:W-:Y:S01]  /*7cf0*/  FMUL R49, R49, R66.reuse ;  /* 0x0000004231317220 */ /* 0x080fe20000400000 */
[C---:B------:R-:W-:Y:S01]  /*7d00*/  ISETP.GT.AND P4, PT, R0.reuse, RZ, P0 ;  /* 0x000000ff0000720c */ /* 0x040fe20000784270 */
[----:B------:R0:W-:Y:S01]  /*7d10*/  @P3 STG.E.U16 desc[UR46][R6.64+0x2], R59 ;  /* 0x0000023b06003986 */ /* 0x0001e2000c10152e */
[----:B------:R-:W-:Y:S01]  /*7d20*/  ISETP.GT.AND P3, PT, R0, 0x8, P0 ;  /* 0x000000080000780c */ /* 0x000fe20000764270 */
[----:B------:R-:W-:Y:S01]  /*7d30*/  FMUL R50, R50, R66 ;  /* 0x0000004232327220 */ /* 0x000fe20000400000 */
[----:B------:R-:W-:Y:S01]  /*7d40*/  F2FP.F16.F32.PACK_AB R60, RZ, R60 ;  /* 0x0000003cff3c723e */ /* 0x000fe200000000ff */
[-C--:B------:R-:W-:Y:S01]  /*7d50*/  FMUL R51, R51, R66.reuse ;  /* 0x0000004233337220 */ /* 0x080fe20000400000 */
[----:B------:R-:W-:Y:S01]  /*7d60*/  F2FP.F16.F32.PACK_AB R61, RZ, R61 ;  /* 0x0000003dff3d723e */ /* 0x000fe200000000ff */
[----:B------:R-:W-:Y:S01]  /*7d70*/  FMUL R52, R52, R66 ;  /* 0x0000004234347220 */ /* 0x000fe20000400000 */
[----:B------:R-:W-:Y:S01]  /*7d80*/  F2FP.F16.F32.PACK_AB R62, RZ, R62 ;  /* 0x0000003eff3e723e */ /* 0x000fe200000000ff */
[----:B------:R-:W-:Y:S01]  /*7d90*/  @P5 STG.E.U16 desc[UR46][R4.64+0x10], R60 ;  /* 0x0000103c04005986 */ /* 0x000fe2000c10152e */
[----:B------:R-:W-:Y:S01]  /*7da0*/  ISETP.GT.AND P1, PT, R3, 0x10, PT ;  /* 0x000000100300780c */ /* 0x000fe20003f24270 */
[-C--:B------:R-:W-:Y:S01]  /*7db0*/  FMUL R53, R53, R66.reuse ;  /* 0x0000004235357220 */ /* 0x080fe20000400000 */
[----:B------:R-:W-:Y:S01]  /*7dc0*/  ISETP.GT.AND P0, PT, R3, 0x11, PT ;  /* 0x000000110300780c */ /* 0x000fe20003f04270 */
[--C-:B0-----:R-:W-:Y:S01]  /*7dd0*/  @P2 IMAD.MOV.U32 R6, RZ, RZ, R10.reuse ;  /* 0x000000ffff062224 */ /* 0x101fe200078e000a */
[----:B------:R-:W-:Y:S01]  /*7de0*/  @P4 STG.E.U16 desc[UR46][R4.64+0x12], R61 ;  /* 0x0000123d04004986 */ /* 0x000fe2000c10152e */
[--C-:B------:R-:W-:Y:S01]  /*7df0*/  @P2 IMAD.MOV.U32 R7, RZ, RZ, R11.reuse ;  /* 0x000000ffff072224 */ /* 0x100fe200078e000b */
[----:B------:R-:W-:Y:S01]  /*7e00*/  ISETP.GT.AND P5, PT, R0, RZ, P1 ;  /* 0x000000ff0000720c */ /* 0x000fe20000fa4270 */
[-C--:B------:R-:W-:Y:S01]  /*7e10*/  FMUL R54, R54, R66.reuse ;  /* 0x0000004236367220 */ /* 0x080fe20000400000 */
[----:B------:R-:W-:Y:S01]  /*7e20*/  F2FP.F16.F32.PACK_AB R63, RZ, R63 ;  /* 0x0000003fff3f723e */ /* 0x000fe200000000ff */
[-C--:B------:R-:W-:Y:S01]  /*7e30*/  FMUL R55, R55, R66.reuse ;  /* 0x0000004237377220 */ /* 0x080fe20000400000 */
[----:B------:R0:W-:Y:S01]  /*7e40*/  @P2 STG.E.U16 desc[UR46][R6.64+0x10], R62 ;  /* 0x0000103e06002986 */ /* 0x0001e2000c10152e */
[----:B------:R-:W-:Y:S01]  /*7e50*/  ISETP.GT.AND P1, PT, R0, 0x8, P1 ;  /* 0x000000080000780c */ /* 0x000fe20000f24270 */
[-C--:B------:R-:W-:Y:S01]  /*7e60*/  FMUL R40, R40, R66.reuse ;  /* 0x0000004228287220 */ /* 0x080fe20000400000 */
[----:B------:R-:W-:Y:S01]  /*7e70*/  ISETP.GT.AND P4, PT, R0, RZ, P0 ;  /* 0x000000ff0000720c */ /* 0x000fe20000784270 */
[----:B------:R-:W-:Y:S01]  /*7e80*/  FMUL R41, R41, R66 ;  /* 0x0000004229297220 */ /* 0x000fe20000400000 */
[----:B------:R-:W-:Y:S01]  /*7e90*/  F2FP.F16.F32.PACK_AB R48, RZ, R48 ;  /* 0x00000030ff30723e */ /* 0x000fe200000000ff */
[-C--:B------:R-:W-:Y:S01]  /*7ea0*/  FMUL R42, R42, R66.reuse ;  /* 0x000000422a2a7220 */ /* 0x080fe20000400000 */
[----:B------:R-:W-:Y:S01]  /*7eb0*/  F2FP.F16.F32.PACK_AB R49, RZ, R49 ;  /* 0x00000031ff31723e */ /* 0x000fe200000000ff */
[----:B------:R-:W-:Y:S01]  /*7ec0*/  FMUL R43, R43, R66 ;  /* 0x000000422b2b7220 */ /* 0x000fe20000400000 */
[----:B------:R-:W-:Y:S01]  /*7ed0*/  F2FP.F16.F32.PACK_AB R50, RZ, R50 ;  /* 0x00000032ff32723e */ /* 0x000fe200000000ff */
[----:B------:R-:W-:Y:S01]  /*7ee0*/  FMUL R44, R44, R66 ;  /* 0x000000422c2c7220 */ /* 0x000fe20000400000 */
[----:B------:R-:W-:Y:S01]  /*7ef0*/  ISETP.GT.AND P2, PT, R3, 0x18, PT ;  /* 0x000000180300780c */ /* 0x000fe20003f44270 */
[--C-:B0-----:R-:W-:Y:S01]  /*7f00*/  @P3 IMAD.MOV.U32 R6, RZ, RZ, R10.reuse ;  /* 0x000000ffff063224 */ /* 0x101fe200078e000a */
[----:B------:R-:W-:Y:S01]  /*7f10*/  F2FP.F16.F32.PACK_AB R51, RZ, R51 ;  /* 0x00000033ff33723e */ /* 0x000fe200000000ff */
[--C-:B------:R-:W-:Y:S01]  /*7f20*/  @P3 IMAD.MOV.U32 R7, RZ, RZ, R11.reuse ;  /* 0x000000ffff073224 */ /* 0x100fe200078e000b */
[----:B------:R-:W-:Y:S01]  /*7f30*/  F2FP.F16.F32.PACK_AB R52, RZ, R52 ;  /* 0x00000034ff34723e */ /* 0x000fe200000000ff */
[-C--:B------:R-:W-:Y:S01]  /*7f40*/  FMUL R45, R45, R66.reuse ;  /* 0x000000422d2d7220 */ /* 0x080fe20000400000 */
[----:B------:R-:W-:Y:S01]  /*7f50*/  F2FP.F16.F32.PACK_AB R53, RZ, R53 ;  /* 0x00000035ff35723e */ /* 0x000fe200000000ff */
[-C--:B------:R-:W-:Y:S01]  /*7f60*/  FMUL R46, R46, R66.reuse ;  /* 0x000000422e2e7220 */ /* 0x080fe20000400000 */
[----:B------:R0:W-:Y:S01]  /*7f70*/  @P3 STG.E.U16 desc[UR46][R6.64+0x12], R63 ;  /* 0x0000123f06003986 */ /* 0x0001e2000c10152e */
[C---:B------:R-:W-:Y:S01]  /*7f80*/  ISETP.GT.AND P3, PT, R0.reuse, 0x8, P0 ;  /* 0x000000080000780c */ /* 0x040fe20000764270 */
[-C--:B------:R-:W-:Y:S01]  /*7f90*/  FMUL R47, R47, R66.reuse ;  /* 0x000000422f2f7220 */ /* 0x080fe20000400000 */
[----:B------:R-:W-:Y:S01]  /*7fa0*/  ISETP.GT.AND P0, PT, R3, 0x19, PT ;  /* 0x000000190300780c */ /* 0x000fe20003f04270 */
[----:B------:R-:W-:Y:S01]  /*7fb0*/  @P5 STG.E.U16 desc[UR46][R4.64+0x20], R48 ;  /* 0x0000203004005986 */ /* 0x000fe2000c10152e */
[----:B------:R-:W-:Y:S01]  /*7fc0*/  ISETP.GT.AND P5, PT, R0, RZ, P2 ;  /* 0x000000ff0000720c */ /* 0x000fe200017a4270 */
[----:B------:R-:W-:Y:S01]  /*7fd0*/  FMUL R32, R32, R66 ;  /* 0x0000004220207220 */ /* 0x000fe20000400000 */
[----:B------:R-:W-:Y:S01]  /*7fe0*/  F2FP.F16.F32.PACK_AB R54, RZ, R54 ;  /* 0x00000036ff36723e */ /* 0x000fe200000000ff */
[----:B------:R-:W-:Y:S01]  /*7ff0*/  @P4 STG.E.U16 desc[UR46][R4.64+0x22], R49 ;  /* 0x0000223104004986 */ /* 0x000fe2000c10152e */
[----:B------:R-:W-:Y:S01]  /*8000*/  ISETP.GT.AND P4, PT, R0, RZ, P0 ;  /* 0x000000ff0000720c */ /* 0x000fe20000784270 */
[----:B------:R-:W-:Y:S01]  /*8010*/  FMUL R33, R33, R66 ;  /* 0x0000004221217220 */ /* 0x000fe20000400000 */
[----:B------:R-:W-:Y:S01]  /*8020*/  F2FP.F16.F32.PACK_AB R55, RZ, R55 ;  /* 0x00000037ff37723e */ /* 0x000fe200000000ff */
[--C-:B0-----:R-:W-:Y:S01]  /*8030*/  @P1 IMAD.MOV.U32 R6, RZ, RZ, R10.reuse ;  /* 0x000000ffff061224 */ /* 0x101fe200078e000a */
[----:B------:R-:W-:Y:S01]  /*8040*/  F2FP.F16.F32.PACK_AB R40, RZ, R40 ;  /* 0x00000028ff28723e */ /* 0x000fe200000000ff */
[--C-:B------:R-:W-:Y:S01]  /*8050*/  @P1 IMAD.MOV.U32 R7, RZ, RZ, R11.reuse ;  /* 0x000000ffff071224 */ /* 0x100fe200078e000b */
[----:B------:R-:W-:Y:S01]  /*8060*/  F2FP.F16.F32.PACK_AB R41, RZ, R41 ;  /* 0x00000029ff29723e */ /* 0x000fe200000000ff */
[----:B------:R-:W-:Y:S01]  /*8070*/  FMUL R34, R34, R66 ;  /* 0x0000004222227220 */ /* 0x000fe20000400000 */
[----:B------:R-:W-:Y:S01]  /*8080*/  F2FP.F16.F32.PACK_AB R42, RZ, R42 ;  /* 0x0000002aff2a723e */ /* 0x000fe200000000ff */
[-C--:B------:R-:W-:Y:S01]  /*8090*/  FMUL R35, R35, R66.reuse ;  /* 0x0000004223237220 */ /* 0x080fe20000400000 */
[----:B------:R0:W-:Y:S01]  /*80a0*/  @P1 STG.E.U16 desc[UR46][R6.64+0x20], R50 ;  /* 0x0000203206001986 */ /* 0x0001e2000c10152e */
[----:B------:R-:W-:Y:S01]  /*80b0*/  ISETP.GT.AND P1, PT, R0, 0x8, P2 ;  /* 0x000000080000780c */ /* 0x000fe20001724270 */
[-C--:B------:R-:W-:Y:S01]  /*80c0*/  FMUL R36, R36, R66.reuse ;  /* 0x0000004224247220 */ /* 0x080fe20000400000 */
[----:B------:R-:W-:Y:S01]  /*80d0*/  ISETP.GT.AND P2, PT, R3, 0x20, PT ;  /* 0x000000200300780c */ /* 0x000fe20003f44270 */
[-C--:B------:R-:W-:Y:S01]  /*80e0*/  FMUL R37, R37, R66.reuse ;  /* 0x0000004225257220 */ /* 0x080fe20000400000 */
[----:B------:R-:W-:Y:S01]  /*80f0*/  F2FP.F16.F32.PACK_AB R43, RZ, R43 ;  /* 0x0000002bff2b723e */ /* 0x000fe200000000ff */
[----:B------:R-:W-:Y:S01]  /*8100*/  FMUL R38, R38, R66 ;  /* 0x0000004226267220 */ /* 0x000fe20000400000 */
[----:B------:R-:W-:Y:S01]  /*8110*/  F2FP.F16.F32.PACK_AB R44, RZ, R44 ;  /* 0x0000002cff2c723e */ /* 0x000fe200000000ff */
[-C--:B------:R-:W-:Y:S01]  /*8120*/  FMUL R39, R39, R66.reuse ;  /* 0x0000004227277220 */ /* 0x080fe20000400000 */
[----:B------:R-:W-:Y:S01]  /*8130*/  F2FP.F16.F32.PACK_AB R45, RZ, R45 ;  /* 0x0000002dff2d723e */ /* 0x000fe200000000ff */
[----:B------:R-:W-:Y:S01]  /*8140*/  FMUL R24, R24, R66 ;  /* 0x0000004218187220 */ /* 0x000fe20000400000 */
[----:B------:R-:W-:Y:S01]  /*8150*/  F2FP.F16.F32.PACK_AB R46, RZ, R46 ;  /* 0x0000002eff2e723e */ /* 0x000fe200000000ff */
        /* <DEDUP_REMOVED lines=19> */
[----:B0-----:R-:W-:Y:S01]  /*8290*/  @P1 IMAD.MOV.U32 R6, RZ, RZ, R10 ;  /* 0x000000ffff061224 */ /* 0x001fe200078e000a */
[----:B------:R-:W-:Y:S01]  /*82a0*/  F2FP.F16.F32.PACK_AB R36, RZ, R36 ;  /* 0x00000024ff24723e */ /* 0x000fe200000000ff */
[----:B------:R-:W-:Y:S01]  /*82b0*/  @P1 IMAD.MOV.U32 R7, RZ, RZ, R11 ;  /* 0x000000ffff071224 */ /* 0x000fe200078e000b */
[----:B------:R-:W-:Y:S01]  /*82c0*/  F2FP.F16.F32.PACK_AB R37, RZ, R37 ;  /* 0x00000025ff25723e */ /* 0x000fe200000000ff */
[----:B------:R-:W-:Y:S01]  /*82d0*/  FMUL R30, R30, R66 ;  /* 0x000000421e1e7220 */ /* 0x000fe20000400000 */
[----:B------:R-:W-:Y:S01]  /*82e0*/  F2FP.F16.F32.PACK_AB R38, RZ, R38 ;  /* 0x00000026ff26723e */ /* 0x000fe200000000ff */
[----:B------:R-:W-:Y:S01]  /*82f0*/  FMUL R31, R31, R66 ;  /* 0x000000421f1f7220 */ /* 0x000fe20000400000 */
[----:B------:R0:W-:Y:S01]  /*8300*/  @P1 STG.E.U16 desc[UR46][R6.64+0x30], R54 ;  /* 0x0000303606001986 */ /* 0x0001e2000c10152e */
[----:B------:R-:W-:-:S02]  /*8310*/  ISETP.GT.AND P1, PT, R0, 0x8, P2 ;  /* 0x000000080000780c */ /* 0x000fc40001724270 */
[----:B------:R-:W-:Y:S02]  /*8320*/  ISETP.GT.AND P2, PT, R3, 0x28, PT ;  /* 0x000000280300780c */ /* 0x000fe40003f44270 */
[----:B------:R-:W-:Y:S02]  /*8330*/  F2FP.F16.F32.PACK_AB R39, RZ, R39 ;  /* 0x00000027ff27723e */ /* 0x000fe400000000ff */
[----:B------:R-:W-:Y:S02]  /*8340*/  F2FP.F16.F32.PACK_AB R24, RZ, R24 ;  /* 0x00000018ff18723e */ /* 0x000fe400000000ff */
[----:B------:R-:W-:Y:S02]  /*8350*/  F2FP.F16.F32.PACK_AB R25, RZ, R25 ;  /* 0x00000019ff19723e */ /* 0x000fe400000000ff */
[----:B------:R-:W-:Y:S01]  /*8360*/  F2FP.F16.F32.PACK_AB R26, RZ, R26 ;  /* 0x0000001aff1a723e */ /* 0x000fe200000000ff */
[----:B0-----:R-:W-:Y:S01]  /*8370*/  @P3 IMAD.MOV.U32 R6, RZ, RZ, R10 ;  /* 0x000000ffff063224 */ /* 0x001fe200078e000a */
[----:B------:R-:W-:Y:S01]  /*8380*/  F2FP.F16.F32.PACK_AB R27, RZ, R27 ;  /* 0x0000001bff1b723e */ /* 0x000fe200000000ff */
[----:B------:R-:W-:Y:S01]  /*8390*/  @P3 IMAD.MOV.U32 R7, RZ, RZ, R11 ;  /* 0x000000ffff073224 */ /* 0x000fe200078e000b */
[----:B------:R-:W-:-:S02]  /*83a0*/  F2FP.F16.F32.PACK_AB R28, RZ, R28 ;  /* 0x0000001cff1c723e */ /* 0x000fc400000000ff */
[----:B------:R-:W-:Y:S02]  /*83b0*/  F2FP.F16.F32.PACK_AB R29, RZ, R29 ;  /* 0x0000001dff1d723e */ /* 0x000fe400000000ff */
[----:B------:R0:W-:Y:S01]  /*83c0*/  @P3 STG.E.U16 desc[UR46][R6.64+0x32], R55 ;  /* 0x0000323706003986 */ /* 0x0001e2000c10152e */
[C---:B------:R-:W-:Y:S02]  /*83d0*/  ISETP.GT.AND P3, PT, R0.reuse, 0x8, P0 ;  /* 0x000000080000780c */ /* 0x040fe40000764270 */
[----:B------:R-:W-:Y:S01]  /*83e0*/  ISETP.GT.AND P0, PT, R3, 0x29, PT ;  /* 0x000000290300780c */ /* 0x000fe20003f04270 */
[----:B------:R-:W-:Y:S01]  /*83f0*/  @P5 STG.E.U16 desc[UR46][R4.64+0x40], R40 ;  /* 0x0000402804005986 */ /* 0x000fe2000c10152e */
[C---:B------:R-:W-:Y:S02]  /*8400*/  ISETP.GT.AND P5, PT, R0.reuse, RZ, P2 ;  /* 0x000000ff0000720c */ /* 0x040fe400017a4270 */
[C---:B------:R-:W-:Y:S01]  /*8410*/  ISETP.GT.AND P2, PT, R0.reuse, 0x8, P2 ;  /* 0x000000080000780c */ /* 0x040fe20001744270 */
[----:B------:R-:W-:Y:S01]  /*8420*/  @P4 STG.E.U16 desc[UR46][R4.64+0x42], R41 ;  /* 0x0000422904004986 */ /* 0x000fe2000c10152e */
[----:B------:R-:W-:-:S02]  /*8430*/  ISETP.GT.AND P4, PT, R0, RZ, P0 ;  /* 0x000000ff0000720c */ /* 0x000fc40000784270 */
[----:B------:R-:W-:Y:S01]  /*8440*/  ISETP.GT.AND P0, PT, R0, 0x8, P0 ;  /* 0x000000080000780c */ /* 0x000fe20000704270 */
[----:B0-----:R-:W-:Y:S01]  /*8450*/  @P1 IMAD.MOV.U32 R6, RZ, RZ, R10 ;  /* 0x000000ffff061224 */ /* 0x001fe200078e000a */
[----:B------:R-:W-:Y:S01]  /*8460*/  F2FP.F16.F32.PACK_AB R30, RZ, R30 ;  /* 0x0000001eff1e723e */ /* 0x000fe200000000ff */
[----:B------:R-:W-:Y:S01]  /*8470*/  @P1 IMAD.MOV.U32 R7, RZ, RZ, R11 ;  /* 0x000000ffff071224 */ /* 0x000fe200078e000b */
[----:B------:R-:W-:-:S04]  /*8480*/  F2FP.F16.F32.PACK_AB R31, RZ, R31 ;  /* 0x0000001fff1f723e */ /* 0x000fc800000000ff */
[----:B------:R0:W-:Y:S01]  /*8490*/  @P1 STG.E.U16 desc[UR46][R6.64+0x40], R42 ;  /* 0x0000402a06001986 */ /* 0x0001e2000c10152e */
[----:B------:R-:W-:Y:S01]  /*84a0*/  ISETP.GT.AND P1, PT, R3, 0x31, PT ;  /* 0x000000310300780c */ /* 0x000fe20003f24270 */
[----:B0-----:R-:W-:Y:S02]  /*84b0*/  @P3 IMAD.MOV.U32 R6, RZ, RZ, R10 ;  /* 0x000000ffff063224 */ /* 0x001fe400078e000a */
[----:B------:R-:W-:-:S05]  /*84c0*/  @P3 IMAD.MOV.U32 R7, RZ, RZ, R11 ;  /* 0x000000ffff073224 */ /* 0x000fca00078e000b */
[----:B------:R0:W-:Y:S01]  /*84d0*/  @P3 STG.E.U16 desc[UR46][R6.64+0x42], R43 ;  /* 0x0000422b06003986 */ /* 0x0001e2000c10152e */
[----:B------:R-:W-:-:S03]  /*84e0*/  ISETP.GT.AND P3, PT, R3, 0x30, PT ;  /* 0x000000300300780c */ /* 0x000fc60003f64270 */
[----:B------:R-:W-:Y:S01]  /*84f0*/  @P5 STG.E.U16 desc[UR46][R4.64+0x50], R44 ;  /* 0x0000502c04005986 */ /* 0x000fe2000c10152e */
[----:B------:R-:W-:-:S03]  /*8500*/  ISETP.GT.AND P5, PT, R0, RZ, P3 ;  /* 0x000000ff0000720c */ /* 0x000fc60001fa4270 */
[----:B------:R-:W-:Y:S01]  /*8510*/  @P4 STG.E.U16 desc[UR46][R4.64+0x52], R45 ;  /* 0x0000522d04004986 */ /* 0x000fe2000c10152e */
[----:B------:R-:W-:Y:S01]  /*8520*/  ISETP.GT.AND P4, PT, R0, RZ, P1 ;  /* 0x000000ff0000720c */ /* 0x000fe20000f84270 */
[----:B0-----:R-:W-:Y:S02]  /*8530*/  @P2 IMAD.MOV.U32 R6, RZ, RZ, R10 ;  /* 0x000000ffff062224 */ /* 0x001fe400078e000a */
[----:B------:R-:W-:-:S05]  /*8540*/  @P2 IMAD.MOV.U32 R7, RZ, RZ, R11 ;  /* 0x000000ffff072224 */ /* 0x000fca00078e000b */
[----:B------:R0:W-:Y:S02]  /*8550*/  @P2 STG.E.U16 desc[UR46][R6.64+0x50], R46 ;  /* 0x0000502e06002986 */ /* 0x0001e4000c10152e */
[----:B0-----:R-:W-:Y:S02]  /*8560*/  @P0 IMAD.MOV.U32 R6, RZ, RZ, R10 ;  /* 0x000000ffff060224 */ /* 0x001fe400078e000a */
[----:B------:R-:W-:-:S05]  /*8570*/  @P0 IMAD.MOV.U32 R7, RZ, RZ, R11 ;  /* 0x000000ffff070224 */ /* 0x000fca00078e000b */
[----:B------:R0:W-:Y:S01]  /*8580*/  @P0 STG.E.U16 desc[UR46][R6.64+0x52], R47 ;  /* 0x0000522f06000986 */ /* 0x0001e2000c10152e */
[----:B------:R-:W-:-:S03]  /*8590*/  ISETP.GT.AND P0, PT, R0, 0x8, P3 ;  /* 0x000000080000780c */ /* 0x000fc60001f04270 */
[----:B------:R-:W-:Y:S01]  /*85a0*/  @P5 STG.E.U16 desc[UR46][R4.64+0x60], R32 ;  /* 0x0000602004005986 */ /* 0x000fe2000c10152e */
[C---:B------:R-:W-:Y:S02]  /*85b0*/  ISETP.GT.AND P5, PT, R0.reuse, 0x8, P1 ;  /* 0x000000080000780c */ /* 0x040fe40000fa4270 */
[C---:B------:R-:W-:Y:S01]  /*85c0*/  ISETP.GT.AND P1, PT, R3.reuse, 0x39, PT ;  /* 0x000000390300780c */ /* 0x040fe20003f24270 */
[----:B------:R-:W-:Y:S01]  /*85d0*/  @P4 STG.E.U16 desc[UR46][R4.64+0x62], R33 ;  /* 0x0000622104004986 */ /* 0x000fe2000c10152e */
[----:B------:R-:W-:Y:S02]  /*85e0*/  ISETP.GT.AND P4, PT, R3, 0x38, PT ;  /* 0x000000380300780c */ /* 0x000fe40003f84270 */
[C---:B------:R-:W-:Y:S02]  /*85f0*/  ISETP.GT.AND P3, PT, R0.reuse, RZ, P1 ;  /* 0x000000ff0000720c */ /* 0x040fe40000f64270 */
[C---:B------:R-:W-:Y:S01]  /*8600*/  ISETP.GT.AND P2, PT, R0.reuse, RZ, P4 ;  /* 0x000000ff0000720c */ /* 0x040fe20002744270 */
[----:B0-----:R-:W-:Y:S01]  /*8610*/  @P0 IMAD.MOV.U32 R6, RZ, RZ, R10 ;  /* 0x000000ffff060224 */ /* 0x001fe200078e000a */
[----:B------:R-:W-:Y:S01]  /*8620*/  ISETP.GT.AND P4, PT, R0, 0x8, P4 ;  /* 0x000000080000780c */ /* 0x000fe20002784270 */
[----:B------:R-:W-:-:S05]  /*8630*/  @P0 IMAD.MOV.U32 R7, RZ, RZ, R11 ;  /* 0x000000ffff070224 */ /* 0x000fca00078e000b */
[----:B------:R0:W-:Y:S01]  /*8640*/  @P0 STG.E.U16 desc[UR46][R6.64+0x60], R34 ;  /* 0x0000602206000986 */ /* 0x0001e2000c10152e */
[----:B------:R-:W-:-:S06]  /*8650*/  ISETP.GT.AND P0, PT, R3, 0x49, PT ;  /* 0x000000490300780c */ /* 0x000fcc0003f04270 */
[--C-:B------:R-:W-:Y:S02]  /*8660*/  @P4 IMAD.MOV.U32 R2, RZ, RZ, R10.reuse ;  /* 0x000000ffff024224 */ /* 0x100fe400078e000a */
[----:B0-----:R-:W-:Y:S02]  /*8670*/  @P5 IMAD.MOV.U32 R6, RZ, RZ, R10 ;  /* 0x000000ffff065224 */ /* 0x001fe400078e000a */
[----:B------:R-:W-:-:S05]  /*8680*/  @P5 IMAD.MOV.U32 R7, RZ, RZ, R11 ;  /* 0x000000ffff075224 */ /* 0x000fca00078e000b */
[----:B------:R-:W-:Y:S01]  /*8690*/  @P5 STG.E.U16 desc[UR46][R6.64+0x62], R35 ;  /* 0x0000622306005986 */ /* 0x000fe2000c10152e */
[----:B------:R-:W-:Y:S02]  /*86a0*/  ISETP.GT.AND P5, PT, R0, 0x8, P1 ;  /* 0x000000080000780c */ /* 0x000fe40000fa4270 */
[C---:B------:R-:W-:Y:S01]  /*86b0*/  ISETP.GT.AND P1, PT, R3.reuse, 0x48, PT ;  /* 0x000000480300780c */ /* 0x040fe20003f24270 */
[----:B------:R-:W-:Y:S01]  /*86c0*/  @P2 STG.E.U16 desc[UR46][R4.64+0x70], R36 ;  /* 0x0000702404002986 */ /* 0x000fe2000c10152e */
[----:B------:R-:W-:-:S03]  /*86d0*/  ISETP.GT.AND P2, PT, R3, 0x41, PT ;  /* 0x000000410300780c */ /* 0x000fc60003f44270 */
[----:B------:R-:W-:Y:S01]  /*86e0*/  @P3 STG.E.U16 desc[UR46][R4.64+0x72], R37 ;  /* 0x0000722504003986 */ /* 0x000fe2000c10152e */
[----:B------:R-:W-:Y:S01]  /*86f0*/  ISETP.GT.AND P3, PT, R3, 0x40, PT ;  /* 0x000000400300780c */ /* 0x000fe20003f64270 */
[----:B------:R-:W-:-:S05]  /*8700*/  @P4 IMAD.MOV.U32 R3, RZ, RZ, R11 ;  /* 0x000000ffff034224 */ /* 0x000fca00078e000b */
[----:B------:R0:W-:Y:S01]  /*8710*/  @P4 STG.E.U16 desc[UR46][R2.64+0x70], R38 ;  /* 0x0000702602004986 */ /* 0x0001e2000c10152e */
[C---:B------:R-:W-:Y:S02]  /*8720*/  ISETP.GT.AND P4, PT, R0.reuse, RZ, P2 ;  /* 0x000000ff0000720c */ /* 0x040fe40001784270 */
[----:B------:R-:W-:Y:S01]  /*8730*/  ISETP.GT.AND P2, PT, R0, 0x8, P2 ;  /* 0x000000080000780c */ /* 0x000fe20001744270 */
[----:B0-----:R-:W-:Y:S02]  /*8740*/  @P5 IMAD.MOV.U32 R2, RZ, RZ, R10 ;  /* 0x000000ffff025224 */ /* 0x001fe400078e000a */
[----:B------:R-:W-:-:S05]  /*8750*/  @P5 IMAD.MOV.U32 R3, RZ, RZ, R11 ;  /* 0x000000ffff035224 */ /* 0x000fca00078e000b */
[----:B------:R0:W-:Y:S01]  /*8760*/  @P5 STG.E.U16 desc[UR46][R2.64+0x72], R39 ;  /* 0x0000722702005986 */ /* 0x0001e2000c10152e */
[C---:B------:R-:W-:Y:S02]  /*8770*/  ISETP.GT.AND P5, PT, R0.reuse, RZ, P3 ;  /* 0x000000ff0000720c */ /* 0x040fe40001fa4270 */
[----:B------:R-:W-:-:S11]  /*8780*/  ISETP.GT.AND P3, PT, R0, 0x8, P3 ;  /* 0x000000080000780c */ /* 0x000fd60001f64270 */
[----:B0-----:R-:W-:Y:S02]  /*8790*/  @P5 IMAD.MOV.U32 R2, RZ, RZ, R4 ;  /* 0x000000ffff025224 */ /* 0x001fe400078e0004 */
        /* <DEDUP_REMOVED lines=8> */
[----:B------:R-:W-:Y:S01]  /*8820*/  ISETP.GT.AND P1, PT, R0, 0x8, P1 ;  /* 0x000000080000780c */ /* 0x000fe20000f24270 */
[----:B0-----:R-:W-:Y:S02]  /*8830*/  @P3 IMAD.MOV.U32 R2, RZ, RZ, R10 ;  /* 0x000000ffff023224 */ /* 0x001fe400078e000a */
[----:B------:R-:W-:-:S05]  /*8840*/  @P3 IMAD.MOV.U32 R3, RZ, RZ, R11 ;  /* 0x000000ffff033224 */ /* 0x000fca00078e000b */
[----:B------:R0:W-:Y:S02]  /*8850*/  @P3 STG.E.U16 desc[UR46][R2.64+0x80], R26 ;  /* 0x0000801a02003986 */ /* 0x0001e4000c10152e */
[----:B0-----:R-:W-:Y:S02]  /*8860*/  @P2 IMAD.MOV.U32 R2, RZ, RZ, R10 ;  /* 0x000000ffff022224 */ /* 0x001fe400078e000a */
[----:B------:R-:W-:-:S05]  /*8870*/  @P2 IMAD.MOV.U32 R3, RZ, RZ, R11 ;  /* 0x000000ffff032224 */ /* 0x000fca00078e000b */
[----:B------:R0:W-:Y:S02]  /*8880*/  @P2 STG.E.U16 desc[UR46][R2.64+0x82], R27 ;  /* 0x0000821b02002986 */ /* 0x0001e4000c10152e */
[----:B0-----:R-:W-:Y:S02]  /*8890*/  @P4 IMAD.MOV.U32 R2, RZ, RZ, R4 ;  /* 0x000000ffff024224 */ /* 0x001fe400078e0004 */
[----:B------:R-:W-:-:S05]  /*88a0*/  @P4 IMAD.MOV.U32 R3, RZ, RZ, R5 ;  /* 0x000000ffff034224 */ /* 0x000fca00078e0005 */
[----:B------:R0:W-:Y:S04]  /*88b0*/  @P4 STG.E.U16 desc[UR46][R2.64+0x90], R28 ;  /* 0x0000901c02004986 */ /* 0x0001e8000c10152e */
[----:B------:R1:W-:Y:S01]  /*88c0*/  @P5 STG.E.U16 desc[UR46][R4.64+0x92], R29 ;  /* 0x0000921d04005986 */ /* 0x0003e2000c10152e */
[----:B0-----:R-:W-:Y:S02]  /*88d0*/  @P1 IMAD.MOV.U32 R2, RZ, RZ, R10 ;  /* 0x000000ffff021224 */ /* 0x001fe400078e000a */
[----:B------:R-:W-:-:S05]  /*88e0*/  @P1 IMAD.MOV.U32 R3, RZ, RZ, R11 ;  /* 0x000000ffff031224 */ /* 0x000fca00078e000b */
[----:B------:R1:W-:Y:S04]  /*88f0*/  @P1 STG.E.U16 desc[UR46][R2.64+0x90], R30 ;  /* 0x0000901e02001986 */ /* 0x0003e8000c10152e */
[----:B------:R1:W-:Y:S02]  /*8900*/  @P0 STG.E.U16 desc[UR46][R10.64+0x92], R31 ;  /* 0x0000921f0a000986 */ /* 0x0003e4000c10152e */
.L_x_114:
[----:B------:R-:W-:Y:S05]  /*8910*/  BSYNC B0 ;  /* 0x0000000000007941 */ /* 0x000fea0003800000 */
.L_x_36:
[----:B01----:R-:W2:Y:S01]  /*8920*/  LDL.64 R2, [R1] ;  /* 0x0000000001027983 */ /* 0x003ea20000100a00 */
[----:B------:R-:W-:Y:S01]  /*8930*/  ULDC.64 UR4, c[0x0][0x650] ;  /* 0x0001940000047ab9 */ /* 0x000fe20000000a00 */
[----:B------:R0:W-:Y:S01]  /*8940*/  SYNCS.ARRIVE.TRANS64.A1T0 RZ, [R74+UR42], RZ ;  /* 0x000000ff4aff79a7 */ /* 0x0001e2000810002a */
[----:B------:R-:W-:Y:S01]  /*8950*/  PRMT R0, RZ, 0x7610, R0 ;  /* 0x00007610ff007816 */ /* 0x000fe20000000000 */
[----:B-----5:R-:W-:Y:S02]  /*8960*/  IMAD.MOV.U32 R19, RZ, RZ, -0x1 ;  /* 0xffffffffff137424 */ /* 0x020fe400078e00ff */
[----:B------:R-:W-:Y:S01]  /*8970*/  IMAD.MOV.U32 R22, RZ, RZ, -0x1 ;  /* 0xffffffffff167424 */ /* 0x000fe200078e00ff */
[----:B--2---:R-:W-:-:S04]  /*8980*/  LEA R18, P0, R2, R18, 0x1 ;  /* 0x0000001202127211 */ /* 0x004fc800078008ff */
[----:B------:R-:W-:Y:S01]  /*8990*/  LEA.HI.X R17, R2, R17, R23, 0x1, P0 ;  /* 0x0000001102117211 */ /* 0x000fe200000f0c17 */
[----:B------:R-:W-:Y:S01]  /*89a0*/  IMAD.MOV.U32 R2, RZ, RZ, -0x1 ;  /* 0xffffffffff027424 */ /* 0x000fe200078e00ff */
[----:B------:R-:W-:-:S04]  /*89b0*/  ISETP.GE.U32.AND P0, PT, R18, UR4, PT ;  /* 0x0000000412007c0c */ /* 0x000fc8000bf06070 */
[----:B------:R-:W-:-:S13]  /*89c0*/  ISETP.GE.U32.AND.EX P0, PT, R17, UR5, PT, P0 ;  /* 0x0000000511007c0c */ /* 0x000fda000bf06100 */
[----:B0-----:R-:W-:Y:S05]  /*89d0*/  @P0 BRA `(.L_x_115) ;  /* 0x0000000400700947 */ /* 0x001fea0003800000 */
[----:B------:R-:W0:Y:S01]  /*89e0*/  S2R R10, SR_CTAID.X ;  /* 0x00000000000a7919 */ /* 0x000e220000002500 */
[----:B---34-:R-:W1:Y:S01]  /*89f0*/  LDC.64 R8, c[0x0][0x628] ;  /* 0x00018a00ff087b82 */ /* 0x018e620000000a00 */
[----:B------:R-:W-:Y:S01]  /*8a00*/  ULDC UR4, c[0x0][0x150] ;  /* 0x0000540000047ab9 */ /* 0x000fe20000000800 */
[----:B------:R-:W-:Y:S01]  /*8a10*/  IMAD.MOV.U32 R6, RZ, RZ, R18 ;  /* 0x000000ffff067224 */ /* 0x000fe200078e0012 */
[----:B------:R-:W2:Y:S01]  /*8a20*/  S2R R20, SR_CTAID.Y ;  /* 0x0000000000147919 */ /* 0x000ea20000002600 */
[----:B------:R-:W-:-:S04]  /*8a30*/  IMAD.MOV.U32 R7, RZ, RZ, R17 ;  /* 0x000000ffff077224 */ /* 0x000fc800078e0011 */
[----:B------:R-:W3:Y:S08]  /*8a40*/  LDC R15, c[0x0][0x144] ;  /* 0x00005100ff0f7b82 */ /* 0x000ef00000000800 */
[----:B------:R-:W4:Y:S08]  /*8a50*/  LDC R0, c[0x0][0x630] ;  /* 0x00018c00ff007b82 */ /* 0x000f300000000800 */
[----:B------:R-:W2:Y:S01]  /*8a60*/  LDC.64 R12, c[0x0][0x620] ;  /* 0x00018800ff0c7b82 */ /* 0x000ea20000000a00 */
[----:B-1----:R-:W-:-:S04]  /*8a70*/  ISETP.NE.U32.AND P0, PT, R8, RZ, PT ;  /* 0x000000ff0800720c */ /* 0x002fc80003f05070 */
[----:B------:R-:W-:Y:S02]  /*8a80*/  ISETP.NE.AND.EX P0, PT, R9, RZ, PT, P0 ;  /* 0x000000ff0900720c */ /* 0x000fe40003f05300 */
[----:B0-----:R-:W-:-:S05]  /*8a90*/  I2FP.F32.U32 R2, R10 ;  /* 0x0000000a00027245 */ /* 0x001fca0000201000 */
[----:B------:R-:W-:-:S04]  /*8aa0*/  FMUL R2, R2, UR4 ;  /* 0x0000000402027c20 */ /* 0x000fc80008400000 */
[----:B------:R0:W1:Y:S02]  /*8ab0*/  F2I.U32.TRUNC.NTZ R14, R2 ;  /* 0x00000002000e7305 */ /* 0x000064000020f000 */
[----:B---34-:R-:W-:Y:S05]  /*8ac0*/  @!P0 BRA `(.L_x_116) ;  /* 0x0000000000288947 */ /* 0x018fea0003800000 */
[----:B------:R-:W3:Y:S02]  /*8ad0*/  LDC R3, c[0x0][0x634] ;  /* 0x00018d00ff037b82 */ /* 0x000ee40000000800 */
[----:B---3--:R-:W-:-:S05]  /*8ae0*/  IADD3 R7, P0, R18, R3, RZ ;  /* 0x0000000312077210 */ /* 0x008fca0007f1e0ff */
[----:B------:R-:W-:-:S04]  /*8af0*/  IMAD.X R11, RZ, RZ, R17, P0 ;  /* 0x000000ffff0b7224 */ /* 0x000fc800000e0611 */
[----:B0-----:R-:W-:-:S04]  /*8b00*/  IMAD.WIDE.U32 R2, R11, R8, RZ ;  /* 0x000000080b027225 */ /* 0x001fc800078e00ff */
[----:B------:R-:W-:-:S04]  /*8b10*/  IMAD.WIDE.U32 R4, P0, R7, R9, R2 ;  /* 0x0000000907047225 */ /* 0x000fc80007800002 */
[----:B------:R-:W-:-:S04]  /*8b20*/  IMAD.WIDE.U32 R2, R7, R8, RZ ;  /* 0x0000000807027225 */ /* 0x000fc800078e00ff */
[----:B------:R-:W-:Y:S01]  /*8b30*/  IMAD.X R7, RZ, RZ, RZ, P0 ;  /* 0x000000ffff077224 */ /* 0x000fe200000e06ff */
[----:B------:R-:W-:Y:S01]  /*8b40*/  IADD3 RZ, P0, R3, R4, RZ ;  /* 0x0000000403ff7210 */ /* 0x000fe20007f1e0ff */
[----:B------:R-:W-:-:S04]  /*8b50*/  IMAD.MOV.U32 R6, RZ, RZ, R5 ;  /* 0x000000ffff067224 */ /* 0x000fc800078e0005 */
[----:B------:R-:W-:-:S08]  /*8b60*/  IMAD.WIDE.U32.X R6, R11, R9, R6, P0 ;  /* 0x000000090b067225 */ /* 0x000fd000000e0406 */
.L_x_116:
[----:B------:R-:W3:Y:S01]  /*8b70*/  LDC.64 R26, c[0x0][0x640] ;  /* 0x00019000ff1a7b82 */ /* 0x000ee20000000a00 */
[-C--:B------:R-:W-:Y:S01]  /*8b80*/  SHF.R.U64 R11, R6, R0.reuse, R7 ;  /* 0x00000000060b7219 */ /* 0x080fe20000001207 */
[----:B------:R-:W-:Y:S01]  /*8b90*/  IMAD.MOV.U32 R19, RZ, RZ, R17 ;  /* 0x000000ffff137224 */ /* 0x000fe200078e0011 */
[----:B------:R-:W-:Y:S01]  /*8ba0*/  SHF.R.U32.HI R0, RZ, R0, R7 ;  /* 0x00000000ff007219 */ /* 0x000fe20000011607 */
[----:B-1----:R-:W-:Y:S01]  /*8bb0*/  IMAD.MOV R14, RZ, RZ, -R14 ;  /* 0x000000ffff0e7224 */ /* 0x002fe200078e0a0e */
[----:B------:R-:W-:Y:S01]  /*8bc0*/  IADD3 R5, P0, RZ, -R11, RZ ;  /* 0x8000000bff057210 */ /* 0x000fe20007f1e0ff */
[----:B------:R-:W-:Y:S01]  /*8bd0*/  ULDC UR4, c[0x0][0x154] ;  /* 0x0000550000047ab9 */ /* 0x000fe20000000800 */
[----:B------:R-:W-:Y:S01]  /*8be0*/  IMAD.MOV.U32 R7, RZ, RZ, 0x1 ;  /* 0x00000001ff077424 */ /* 0x000fe200078e00ff */
[----:B------:R-:W1:Y:S01]  /*8bf0*/  LDC R4, c[0x0][0x618] ;  /* 0x00018600ff047b82 */ /* 0x000e620000000800 */
[----:B------:R-:W-:Y:S02]  /*8c00*/  IMAD R22, R15, R14, R10 ;  /* 0x0000000e0f167224 */ /* 0x000fe400078e020a */
[----:B------:R-:W-:-:S04]  /*8c10*/  IMAD.X R3, RZ, RZ, ~R0, P0 ;  /* 0x000000ffff037224 */ /* 0x000fc800000e0e00 */
[-C--:B--2---:R-:W-:Y:S01]  /*8c20*/  IMAD R0, R3, R12.reuse, RZ ;  /* 0x0000000c03007224 */ /* 0x084fe200078e02ff */
[----:B------:R-:W2:Y:S01]  /*8c30*/  LDC R6, c[0x0][0x608] ;  /* 0x00018200ff067b82 */ /* 0x000ea20000000800 */
[----:B0-----:R-:W-:-:S04]  /*8c40*/  IMAD.WIDE.U32 R2, R5, R12, R18 ;  /* 0x0000000c05027225 */ /* 0x001fc800078e0012 */
[----:B------:R-:W-:Y:S01]  /*8c50*/  IMAD R5, R5, R13, R0 ;  /* 0x0000000d05057224 */ /* 0x000fe200078e0200 */
[----:B------:R-:W-:Y:S02]  /*8c60*/  I2FP.F32.U32 R0, R20 ;  /* 0x0000001400007245 */ /* 0x000fe40000201000 */
[----:B------:R-:W0:Y:S01]  /*8c70*/  LDC R24, c[0x0][0x658] ;  /* 0x00019600ff187b82 */ /* 0x000e220000000800 */
[----:B------:R-:W-:Y:S01]  /*8c80*/  IMAD.IADD R3, R3, 0x1, R5 ;  /* 0x0000000103037824 */ /* 0x000fe200078e0205 */
[----:B---3--:R-:W-:Y:S01]  /*8c90*/  ISETP.NE.U32.AND P0, PT, R26, RZ, PT ;  /* 0x000000ff1a00720c */ /* 0x008fe20003f05070 */
[----:B------:R-:W-:Y:S01]  /*8ca0*/  FMUL R0, R0, UR4 ;  /* 0x0000000400007c20 */ /* 0x000fe20008400000 */
[----:B------:R-:W-:Y:S02]  /*8cb0*/  IMAD.MOV.U32 R5, RZ, RZ, -0x1 ;  /* 0xffffffffff057424 */ /* 0x000fe400078e00ff */
[----:B------:R-:W-:Y:S01]  /*8cc0*/  ISETP.NE.AND.EX P0, PT, R27, RZ, PT, P0 ;  /* 0x000000ff1b00720c */ /* 0x000fe20003f05300 */
[----:B------:R3:W4:Y:S01]  /*8cd0*/  F2I.U32.TRUNC.NTZ R12, R0 ;  /* 0x00000000000c7305 */ /* 0x000722000020f000 */
[----:B------:R-:W3:Y:S01]  /*8ce0*/  LDC R15, c[0x0][0x148] ;  /* 0x00005200ff0f7b82 */ /* 0x000ee20000000800 */
[----:B-1----:R-:W-:-:S02]  /*8cf0*/  SHF.R.U64 R10, R2, R4, R3 ;  /* 0x00000004020a7219 */ /* 0x002fc40000001203 */
[----:B------:R-:W-:-:S05]  /*8d00*/  SHF.R.U32.HI R3, RZ, R4, R3 ;  /* 0x00000004ff037219 */ /* 0x000fca0000011603 */
[----:B------:R-:W1:Y:S01]  /*8d10*/  LDC R14, c[0x0][0x600] ;  /* 0x00018000ff0e7b82 */ /* 0x000e620000000800 */
[-CC-:B--2---:R-:W-:Y:S02]  /*8d20*/  SHF.R.U64 R8, R10, R6.reuse, R3.reuse ;  /* 0x000000060a087219 */ /* 0x184fe40000001203 */
[----:B------:R-:W-:-:S05]  /*8d30*/  SHF.R.U32.HI R3, RZ, R6, R3 ;  /* 0x00000006ff037219 */ /* 0x000fca0000011603 */
[----:B------:R-:W2:Y:S01]  /*8d40*/  LDC R21, c[0x0][0x648] ;  /* 0x00019200ff157b82 */ /* 0x000ea20000000800 */
[-CC-:B0-----:R-:W-:Y:S02]  /*8d50*/  SHF.R.U64 R13, R8, R24.reuse, R3.reuse ;  /* 0x00000018080d7219 */ /* 0x181fe40000001203 */
[-C--:B------:R-:W-:Y:S02]  /*8d60*/  SHF.L.U32 R5, R5, R24.reuse, RZ ;  /* 0x0000001805057219 */ /* 0x080fe400000006ff */
[-C--:B------:R-:W-:Y:S01]  /*8d70*/  SHF.R.U32.HI R3, RZ, R24.reuse, R3 ;  /* 0x00000018ff037219 */ /* 0x080fe20000011603 */
[----:B------:R-:W-:Y:S01]  /*8d80*/  IMAD.MOV.U32 R2, RZ, RZ, R13 ;  /* 0x000000ffff027224 */ /* 0x000fe200078e000d */
[----:B------:R-:W-:Y:S01]  /*8d90*/  SHF.L.U32 R24, R7, R24, RZ ;  /* 0x0000001807187219 */ /* 0x000fe200000006ff */
[----:B------:R-:W0:Y:S01]  /*8da0*/  LDC R25, c[0x0][0x638] ;  /* 0x00018e00ff197b82 */ /* 0x000e220000000800 */
[----:B------:R-:W-:-:S07]  /*8db0*/  LOP3.LUT R19, RZ, R5, RZ, 0x33, !PT ;  /* 0x00000005ff137212 */ /* 0x000fce00078e33ff */
[----:B------:R-:W0:Y:S01]  /*8dc0*/  LDC R28, c[0x0][0x610] ;  /* 0x00018400ff1c7b82 */ /* 0x000e220000000800 */
[----:B----4-:R-:W-:Y:S05]  /*8dd0*/  @!P0 BRA `(.L_x_117) ;  /* 0x0000000000288947 */ /* 0x010fea0003800000 */
[----:B---3--:R-:W3:Y:S02]  /*8de0*/  LDC R0, c[0x0][0x64c] ;  /* 0x00019300ff007b82 */ /* 0x008ee40000000800 */
[----:B---3--:R-:W-:-:S05]  /*8df0*/  IADD3 R7, P0, R13, R0, RZ ;  /* 0x000000000d077210 */ /* 0x008fca0007f1e0ff */
        /* <DEDUP_REMOVED lines=8> */
.L_x_117:
[----:B------:R-:W4:Y:S01]  /*8e80*/  LDC R4, c[0x0][0x65c] ;  /* 0x00019700ff047b82 */ /* 0x000f220000000800 */
[----:B--23--:R-:W-:Y:S01]  /*8e90*/  SHF.R.U64 R0, R2, R21, R3 ;  /* 0x0000001502007219 */ /* 0x00cfe20000001203 */
[----:B-1----:R-:W-:Y:S01]  /*8ea0*/  VIADD R3, R14, 0xffffffff ;  /* 0xffffffff0e037836 */ /* 0x002fe20000000000 */
[----:B------:R-:W-:Y:S01]  /*8eb0*/  LOP3.LUT R19, R8, R19, RZ, 0xc0, !PT ;  /* 0x0000001308137212 */ /* 0x000fe200078ec0ff */
[----:B------:R-:W-:Y:S02]  /*8ec0*/  IMAD.MOV R12, RZ, RZ, -R12 ;  /* 0x000000ffff0c7224 */ /* 0x000fe400078e0a0c */
[----:B------:R-:W-:Y:S01]  /*8ed0*/  IMAD.MOV R2, RZ, RZ, -R0 ;  /* 0x000000ffff027224 */ /* 0x000fe200078e0a00 */
[----:B------:R-:W-:Y:S01]  /*8ee0*/  LOP3.LUT R3, R10, R3, RZ, 0xc0, !PT ;  /* 0x000000030a037212 */ /* 0x000fe200078ec0ff */
[----:B------:R-:W-:Y:S02]  /*8ef0*/  IMAD R19, R24, R0, R19 ;  /* 0x0000000018137224 */ /* 0x000fe400078e0213 */
[----:B0-----:R-:W-:-:S04]  /*8f00*/  IMAD R0, R2, R25, R13 ;  /* 0x0000001902007224 */ /* 0x001fc800078e020d */
[----:B------:R-:W-:Y:S01]  /*8f10*/  IMAD R2, R0, R14, R3 ;  /* 0x0000000e00027224 */ /* 0x000fe200078e0203 */
[----:B----4-:R-:W-:Y:S01]  /*8f20*/  ISETP.NE.AND P0, PT, R4, 0x1, PT ;  /* 0x000000010400780c */ /* 0x010fe20003f05270 */
[----:B------:R-:W-:-:S05]  /*8f30*/  IMAD.MOV.U32 R4, RZ, RZ, 0x1 ;  /* 0x00000001ff047424 */ /* 0x000fca00078e00ff */
[----:B------:R-:W-:-:S07]  /*8f40*/  PRMT R0, R4, 0x7610, R0 ;  /* 0x0000761004007816 */ /* 0x000fce0000000000 */
[----:B------:R-:W-:-:S04]  /*8f50*/  @P0 IMAD R22, R15, R12, R20 ;  /* 0x0000000c0f160224 */ /* 0x000fc800078e0214 */
[----:B------:R-:W-:-:S05]  /*8f60*/  IMAD R19, R19, R28, R22 ;  /* 0x0000001c13137224 */ /* 0x000fca00078e0216 */
[----:B------:R-:W-:Y:S02]  /*8f70*/  SEL R22, R2, R19, !P0 ;  /* 0x0000001302167207 */ /* 0x000fe40004000000 */
[----:B------:R-:W-:Y:S01]  /*8f80*/  SEL R19, R19, R2, !P0 ;  /* 0x0000000213137207 */ /* 0x000fe20004000000 */
[----:B------:R-:W-:-:S07]  /*8f90*/  IMAD.MOV.U32 R2, RZ, RZ, R11 ;  /* 0x000000ffff027224 */ /* 0x000fce00078e000b */
.L_x_115:
[----:B------:R-:W-:Y:S02]  /*8fa0*/  LOP3.LUT P0, RZ, R0, 0xff, RZ, 0xc0, !PT ;  /* 0x000000ff00ff7812 */ /* 0x000fe4000780c0ff */
[----:B------:R-:W-:-:S11]  /*8fb0*/  LOP3.LUT R83, R83, 0x1, RZ, 0x3c, !PT ;  /* 0x0000000153537812 */ /* 0x000fd600078e3cff */
[----:B------:R-:W-:Y:S05]  /*8fc0*/  @P0 BRA `(.L_x_118) ;  /* 0xffffff8400c80947 */ /* 0x000fea000383ffff */
[----:B------:R-:W-:Y:S05]  /*8fd0*/  EXIT ;  /* 0x000000000000794d */ /* 0x000fea0003800000 */
.L_x_17:
[----:B------:R-:W-:-:S08]  /*8fe0*/  ISETP.NE.AND P0, PT, R5, RZ, PT ;  /* 0x000000ff0500720c */ /* 0x000fd00003f05270 */
[----:B0-----:R-:W0:-:S00]  /*8ff0*/  USETMAXREG.DEALLOC.CTAPOOL 0x28 ;  /* 0x00000028000079c8 */ /* 0x001e0000080e0500 */
[----:B------:R-:W-:Y:S05]  /*9000*/  @P0 EXIT ;  /* 0x000000000000094d */ /* 0x000fea0003800000 */
[----:B0-----:R-:W-:Y:S01]  /*9010*/  LOP3.LUT P0, RZ, R8, 0xff, RZ, 0xc0, !PT ;  /* 0x000000ff08ff7812 */ /* 0x001fe2000780c0ff */
[----:B------:R-:W-:Y:S02]  /*9020*/  IMAD.MOV.U32 R0, RZ, RZ, 0x1 ;  /* 0x00000001ff007424 */ /* 0x000fe400078e00ff */
[----:B------:R-:W-:-:S10]  /*9030*/  IMAD.MOV.U32 R7, RZ, RZ, RZ ;  /* 0x000000ffff077224 */ /* 0x000fd400078e00ff */
[----:B------:R-:W-:Y:S05]  /*9040*/  @!P0 BRA `(.L_x_119) ;  /* 0x0000000c00bc8947 */ /* 0x000fea0003800000 */
[----:B------:R-:W0:Y:S01]  /*9050*/  S2R R9, SR_CgaCtaId ;  /* 0x0000000000097919 */ /* 0x000e220000008800 */
[----:B------:R-:W-:Y:S01]  /*9060*/  LOP3.LUT P0, RZ, R4, 0x1f, RZ, 0xc0, !PT ;  /* 0x0000001f04ff7812 */ /* 0x000fe2000780c0ff */
[----:B------:R-:W-:Y:S01]  /*9070*/  ULDC UR21, c[0x0][0x658] ;  /* 0x0001960000157ab9 */ /* 0x000fe20000000800 */
[----:B------:R-:W-:Y:S01]  /*9080*/  UMOV UR4, 0xffffffff ;  /* 0xffffffff00047882 */ /* 0x000fe20000000000 */
[----:B------:R-:W-:Y:S01]  /*9090*/  BSSY B0, `(.L_x_119) ;  /* 0x00000ea000007945 */ /* 0x000fe20003800000 */
[----:B------:R-:W-:Y:S01]  /*90a0*/  USHF.L.U32 UR4, UR4, UR21, URZ ;  /* 0x0000001504047299 */ /* 0x000fe2000800063f */
[C---:B------:R-:W-:Y:S01]  /*90b0*/  ISETP.NE.AND P2, PT, R3.reuse, RZ, PT ;  /* 0x000000ff0300720c */ /* 0x040fe20003f45270 */
[----:B------:R-:W-:Y:S01]  /*90c0*/  IMAD.MOV.U32 R8, RZ, RZ, 0x1 ;  /* 0x00000001ff087424 */ /* 0x000fe200078e00ff */
[----:B------:R-:W-:Y:S01]  /*90d0*/  ISETP.NE.OR P0, PT, R3, RZ, !P0 ;  /* 0x000000ff0300720c */ /* 0x000fe20004705670 */
[----:B------:R-:W-:Y:S01]  /*90e0*/  IMAD.MOV.U32 R0, RZ, RZ, 0x1 ;  /* 0x00000001ff007424 */ /* 0x000fe200078e00ff */
[----:B------:R-:W-:Y:S01]  /*90f0*/  LOP3.LUT R6, R16, 0x2, RZ, 0xfc, !PT ;  /* 0x0000000210067812 */ /* 0x000fe200078efcff */
[----:B------:R-:W-:Y:S01]  /*9100*/  IMAD.MOV.U32 R7, RZ, RZ, RZ ;  /* 0x000000ffff077224 */ /* 0x000fe200078e00ff */
[----:B------:R-:W-:Y:S01]  /*9110*/  ULDC UR13, c[0x0][0x600] ;  /* 0x00018000000d7ab9 */ /* 0x000fe20000000800 */
[----:B------:R-:W-:Y:S01]  /*9120*/  UMOV UR5, 0x1 ;  /* 0x0000000100057882 */ /* 0x000fe20000000000 */
[----:B------:R-:W-:-:S02]  /*9130*/  UIADD3 UR30, UR37, 0x1, URZ ;  /* 0x00000001251e7890 */ /* 0x000fc4000fffe03f */
[----:B------:R-:W-:Y:S02]  /*9140*/  UIADD3 UR13, UR13, -0x1, URZ ;  /* 0xffffffff0d0d7890 */ /* 0x000fe4000fffe03f */
[----:B------:R-:W-:Y:S02]  /*9150*/  USHF.L.U32 UR21, UR5, UR21, URZ ;  /* 0x0000001505157299 */ /* 0x000fe4000800063f */
[----:B------:R-:W-:Y:S01]  /*9160*/  ULOP3.LUT UR29, URZ, UR4, URZ, 0x33, !UPT ;  /* 0x000000043f1d7292 */ /* 0x000fe2000f8e333f */
[----:B------:R-:W-:Y:S01]  /*9170*/  ULDC.64 UR22, c[0x0][0x198] ;  /* 0x0000660000167ab9 */ /* 0x000fe20000000a00 */
[----:B0-----:R-:W-:-:S10]  /*9180*/  LOP3.LUT R9, R9, 0x1, RZ, 0xc0, !PT ;  /* 0x0000000109097812 */ /* 0x001fd400078ec0ff */
.L_x_131:
[----:B------:R-:W-:-:S03]  /*9190*/  UMOV UR4, 0xffffffff ;  /* 0xffffffff00047882 */ /* 0x000fc60000000000 */
[----:B------:R-:W-:Y:S05]  /*91a0*/  BRA.DIV UR4, `(.L_x_120) ;  /* 0x0000001204547947 */ /* 0x000fea000b800000 */
[----:B------:R-:W-:-:S13]  /*91b0*/  ELECT P6, URZ, PT ;  /* 0x00000000003f782f */ /* 0x000fda00038c0000 */
.L_x_143:
[----:B------:R-:W0:Y:S01]  /*91c0*/  LDC R3, c[0x0][0x28c] ;  /* 0x0000a300ff037b82 */ /* 0x000e220000000800 */
[----:B------:R-:W-:Y:S01]  /*91d0*/  BSSY B1, `(.L_x_121) ;  /* 0x000005d000017945 */ /* 0x000fe20003800000 */
[----:B0-----:R-:W-:-:S13]  /*91e0*/  ISETP.LT.OR P6, PT, R3, 0x1, !P6 ;  /* 0x000000010300780c */ /* 0x001fda00077c1670 */
[----:B------:R-:W-:Y:S05]  /*91f0*/  @P6 BRA `(.L_x_122) ;  /* 0x0000000400686947 */ /* 0x000fea0003800000 */
[----:B------:R-:W-:Y:S02]  /*9200*/  IMAD R22, R22, 0x2, R9 ;  /* 0x0000000216167824 */ /* 0x000fe400078e0209 */
[----:B------:R-:W-:Y:S02]  /*9210*/  IMAD.SHL.U32 R19, R19, 0x40, RZ ;  /* 0x0000004013137824 */ /* 0x000fe400078e00ff */
[----:B------:R-:W-:Y:S02]  /*9220*/  IMAD.MOV.U32 R13, RZ, RZ, RZ ;  /* 0x000000ffff0d7224 */ /* 0x000fe400078e00ff */
[----:B------:R-:W-:Y:S02]  /*9230*/  IMAD.U32 R14, RZ, RZ, UR30 ;  /* 0x0000001eff0e7e24 */ /* 0x000fe4000f8e00ff */
[----:B------:R-:W-:Y:S02]  /*9240*/  IMAD.MOV.U32 R3, RZ, RZ, R0 ;  /* 0x000000ffff037224 */ /* 0x000fe400078e0000 */
[----:B------:R-:W-:-:S02]  /*9250*/  IMAD.MOV.U32 R4, RZ, RZ, R7 ;  /* 0x000000ffff047224 */ /* 0x000fc400078e0007 */
[----:B------:R-:W-:-:S07]  /*9260*/  IMAD R22, R22, 0x28, RZ ;  /* 0x0000002816167824 */ /* 0x000fce00078e02ff */
.L_x_126:
[----:B------:R-:W0:Y:S01]  /*9270*/  S2R R10, SR_CgaCtaId ;  /* 0x00000000000a7919 */ /* 0x000e220000008800 */
[----:B------:R-:W-:-:S04]  /*9280*/  MOV R5, 0x400 ;  /* 0x0000040000057802 */ /* 0x000fc80000000f00 */
[----:B0-----:R-:W-:Y:S02]  /*9290*/  LEA R11, R10, R5, 0x18 ;  /* 0x000000050a0b7211 */ /* 0x001fe400078ec0ff */
[----:B------:R-:W-:Y:S01]  /*92a0*/  SHF.L.U32 R5, R3, 0x1f, RZ ;  /* 0x0000001f03057819 */ /* 0x000fe200000006ff */
[----:B------:R-:W0:Y:S02]  /*92b0*/  @!P2 LDC R10, c[0x0][0x500] ;  /* 0x00014000ff0aab82 */ /* 0x000e240000000800 */
[----:B------:R-:W-:-:S04]  /*92c0*/  IMAD R12, R4, 0x8, R11 ;  /* 0x00000008040c7824 */ /* 0x000fc800078e020b */
[----:B------:R-:W1:Y:S02]  /*92d0*/  SYNCS.PHASECHK.TRANS64.TRYWAIT P1, [R12+URZ+0x18], R5 ;  /* 0x000018050c0075a7 */ /* 0x000e64000802017f */
[----:B-1----:R-:W-:Y:S05]  /*92e0*/  @!P1 BRA `(.L_x_123) ;  /* 0x0000001000249947 */ /* 0x002fea0003800000 */
.L_x_144:
[----:B-1----:R-:W-:Y:S01]  /*92f0*/  PRMT R5, R6, 0x9910, RZ ;  /* 0x0000991006057816 */ /* 0x002fe200000000ff */
[----:B0-----:R0:W-:Y:S03]  /*9300*/  @!P2 SYNCS.ARRIVE.TRANS64 RZ, [R12+URZ], R10 ;  /* 0x0000000a0cffa9a7 */ /* 0x0011e6000800003f */
[----:B------:R-:W-:-:S13]  /*9310*/  ISETP.NE.AND P1, PT, R5, 0x2, PT ;  /* 0x000000020500780c */ /* 0x000fda0003f25270 */
[----:B0-----:R-:W-:Y:S05]  /*9320*/  @P1 BRA `(.L_x_124) ;  /* 0x0000000000041947 */ /* 0x001fea0003800000 */
[----:B------:R-:W-:Y:S01]  /*9330*/  BPT.TRAP 0x1 ;  /* 0x000000040000795c */ /* 0x000fe20000300000 */
.L_x_124:
[----:B------:R-:W-:Y:S05]  /*9340*/  @P0 BRA `(.L_x_125) ;  /* 0x0000000000040947 */ /* 0x000fea0003800000 */
[----:B------:R-:W-:Y:S01]  /*9350*/  BPT.TRAP 0x1 ;  /* 0x000000040000795c */ /* 0x000fe20000300000 */
.L_x_125:
[C---:B------:R-:W-:Y:S01]  /*9360*/  IMAD R5, R4.reuse, 0x8, R9 ;  /* 0x0000000804057824 */ /* 0x040fe200078e0209 */
[----:B------:R-:W-:Y:S01]  /*9370*/  R2UR UR10, R13 ;  /* 0x000000000d0a72ca */ /* 0x000fe200000e0000 */
[--C-:B------:R-:W-:Y:S01]  /*9380*/  IMAD R10, R4, 0x8000, R11.reuse ;  /* 0x00008000040a7824 */ /* 0x100fe200078e020b */
[----:B------:R-:W-:Y:S01]  /*9390*/  R2UR UR9, R12 ;  /* 0x000000000c0972ca */ /* 0x000fe200000e0000 */
[----:B------:R-:W-:Y:S01]  /*93a0*/  IMAD R5, R5, 0xa00, RZ ;  /* 0x00000a0005057824 */ /* 0x000fe200078e02ff */
[----:B------:R-:W-:Y:S01]  /*93b0*/  R2UR UR11, R19 ;  /* 0x00000000130b72ca */ /* 0x000fe200000e0000 */
[----:B------:R-:W-:Y:S01]  /*93c0*/  UIADD3 UR14, UP0, UR22, 0xf0, URZ ;  /* 0x000000f0160e7890 */ /* 0x000fe2000ff1e03f */
[----:B------:R-:W-:Y:S01]  /*93d0*/  R2UR UR40, R10 ;  /* 0x000000000a2872ca */ /* 0x000fe200000e0000 */
[----:B------:R-:W-:Y:S01]  /*93e0*/  IMAD R5, R5, 0x2, R11 ;  /* 0x0000000205057824 */ /* 0x000fe200078e020b */
[----:B------:R-:W-:Y:S01]  /*93f0*/  R2UR UR12, R2 ;  /* 0x00000000020c72ca */ /* 0x000fe200000e0000 */
[----:B------:R-:W-:Y:S01]  /*9400*/  UIADD3.X UR15, URZ, UR23, URZ, UP0, !UPT ;  /* 0x000000173f0f7290 */ /* 0x000fe200087fe43f */
[----:B------:R-:W-:Y:S01]  /*9410*/  R2UR UR35, R22 ;  /* 0x00000000162372ca */ /* 0x000fe200000e0000 */
[----:B------:R-:W-:Y:S01]  /*9420*/  VIADD R14, R14, 0xffffffff ;  /* 0xffffffff0e0e7836 */ /* 0x000fe20000000000 */
[----:B------:R-:W-:Y:S01]  /*9430*/  R2UR UR18, R5 ;  /* 0x00000000051272ca */ /* 0x000fe200000e0000 */
[----:B------:R-:W-:Y:S01]  /*9440*/  UIADD3 UR4, UP1, UR22, 0x1f0, URZ ;  /* 0x000001f016047890 */ /* 0x000fe2000ff3e03f */
[----:B------:R-:W-:Y:S01]  /*9450*/  VIADD R4, R4, 0x1 ;  /* 0x0000000104047836 */ /* 0x000fe20000000000 */
[----:B------:R-:W-:Y:S01]  /*9460*/  UIADD3 UR58, UR10, 0x40, URZ ;  /* 0x000000400a3a7890 */ /* 0x000fe2000fffe03f */
[----:B------:R-:W-:Y:S01]  /*9470*/  ISETP.GT.AND P3, PT, R14, 0x1, PT ;  /* 0x000000010e00780c */ /* 0x000fe20003f64270 */
[----:B------:R-:W-:Y:S01]  /*9480*/  UIADD3 UR50, UR10, 0x80, URZ ;  /* 0x000000800a327890 */ /* 0x000fe2000fffe03f */
[----:B------:R-:W-:Y:S01]  /*9490*/  VIADD R13, R13, 0x100 ;  /* 0x000001000d0d7836 */ /* 0x000fe20000000000 */
[----:B------:R-:W-:Y:S01]  /*94a0*/  UIADD3 UR8, UR40, 0x100, URZ ;  /* 0x0000010028087890 */ /* 0x000fe2000fffe03f */
[----:B------:R-:W-:Y:S01]  /*94b0*/  ISETP.NE.AND P1, PT, R4, 0x3, PT ;  /* 0x000000030400780c */ /* 0x000fe20003f25270 */
[----:B------:R-:W-:-:S02]  /*94c0*/  UIADD3 UR56, UR40, 0x2100, URZ ;  /* 0x0000210028387890 */ /* 0x000fc4000fffe03f */
[----:B------:R-:W-:Y:S01]  /*94d0*/  UIADD3 UR48, UR40, 0x4100, URZ ;  /* 0x0000410028307890 */ /* 0x000fe2000fffe03f */
[----:B------:R-:W-:Y:S01]  /*94e0*/  SEL R10, RZ, 0x1, P1 ;  /* 0x00000001ff0a7807 */ /* 0x000fe20000800000 */
[----:B------:R-:W-:Y:S01]  /*94f0*/  UIADD3 UR42, UR10, 0xc0, URZ ;  /* 0x000000c00a2a7890 */ /* 0x000fe2000fffe03f */
[----:B------:R-:W-:Y:S01]  /*9500*/  SEL R4, R4, RZ, P1 ;  /* 0x000000ff04047207 */ /* 0x000fe20000800000 */
[----:B------:R-:W-:Y:S01]  /*9510*/  UIADD3 UR40, UR40, 0x6100, URZ ;  /* 0x0000610028287890 */ /* 0x000fe2000fffe03f */
[----:B------:R-:W-:Y:S01]  /*9520*/  LOP3.LUT R3, R3, R10, RZ, 0x3c, !PT ;  /* 0x0000000a03037212 */ /* 0x000fe200078e3cff */
[----:B------:R-:W-:Y:S01]  /*9530*/  UMOV UR6, 0x0 ;  /* 0x0000000000067882 */ /* 0x000fe20000000000 */
[----:B------:R-:W-:Y:S01]  /*9540*/  UMOV UR7, 0x10000000 ;  /* 0x1000000000077882 */ /* 0x000fe20000000000 */
[----:B------:R-:W-:Y:S01]  /*9550*/  UIADD3.X UR5, URZ, UR23, URZ, UP1, !UPT ;  /* 0x000000173f057290 */ /* 0x000fe20008ffe43f */
[----:B------:R0:W-:Y:S01]  /*9560*/  UTMALDG.3D [UR8], [UR14], desc[UR6] ;  /* 0x000006080e0075b4 */ /* 0x0001e20008011000 */
[----:B------:R-:W-:-:S02]  /*9570*/  UIADD3 UR32, UR18, 0x18100, URZ ;  /* 0x0001810012207890 */ /* 0x000fc4000fffe03f */
[----:B------:R-:W-:Y:S02]  /*9580*/  UIADD3 UR24, UR18, 0x1a900, URZ ;  /* 0x0001a90012187890 */ /* 0x000fe4000fffe03f */
[----:B------:R-:W-:Y:S01]  /*9590*/  UIADD3 UR16, UR18, 0x1d100, URZ ;  /* 0x0001d10012107890 */ /* 0x000fe2000fffe03f */
[----:B------:R-:W-:Y:S01]  /*95a0*/  UMOV UR57, UR9 ;  /* 0x0000000900397c82 */ /* 0x000fe20008000000 */
        /* <DEDUP_REMOVED lines=8> */
[----:B------:R1:W-:Y:S01]  /*9630*/  UTMALDG.3D [UR56], [UR14], desc[UR6] ;  /* 0x000006380e0075b4 */ /* 0x0003e20008011000 */
[----:B------:R-:W-:Y:S01]  /*9640*/  UMOV UR31, 0x30000 ;  /* 0x00030000001f7882 */ /* 0x000fe20000000000 */
[----:B------:R-:W-:Y:S01]  /*9650*/  UMOV UR33, UR9 ;  /* 0x0000000900217c82 */ /* 0x000fe20008000000 */
[----:B------:R-:W-:Y:S01]  /*9660*/  UMOV UR34, UR10 ;  /* 0x0000000a00227c82 */ /* 0x000fe20008000000 */
[----:B------:R-:W-:Y:S01]  /*9670*/  UMOV UR36, UR12 ;  /* 0x0000000c00247c82 */ /* 0x000fe20008000000 */
[----:B------:R-:W-:Y:S01]  /*9680*/  UMOV UR25, UR9 ;  /* 0x0000000900197c82 */ /* 0x000fe20008000000 */
[----:B------:R-:W-:Y:S01]  /*9690*/  UMOV UR27, UR35 ;  /* 0x00000023001b7c82 */ /* 0x000fe20008000000 */
[----:B------:R-:W-:Y:S01]  /*96a0*/  UMOV UR28, UR12 ;  /* 0x0000000c001c7c82 */ /* 0x000fe20008000000 */
[----:B0-----:R-:W-:Y:S01]  /*96b0*/  UIADD3 UR8, UR18, 0x1f900, URZ ;  /* 0x0001f90012087890 */ /* 0x001fe2000fffe03f */
[----:B------:R1:W-:Y:S01]  /*96c0*/  UTMALDG.3D [UR48], [UR14], desc[UR6] ;  /* 0x000006300e0075b4 */ /* 0x0003e20008011000 */
        /* <DEDUP_REMOVED lines=8> */
[----:B------:R1:W-:Y:S01]  /*9750*/  UTMALDG.3D.MULTICAST [UR32], [UR4], UR31, desc[UR6] ;  /* 0x00000620040073b4 */ /* 0x0003e2000801181f */
[----:B------:R1:W-:Y:S01]  /*9760*/  UTMALDG.3D.MULTICAST [UR24], [UR4], UR31, desc[UR6] ;  /* 0x00000618040073b4 */ /* 0x0003e2000801181f */
[----:B------:R1:W-:Y:S01]  /*9770*/  UTMALDG.3D.MULTICAST [UR16], [UR4], UR31, desc[UR6] ;  /* 0x00000610040073b4 */ /* 0x0003e2000801181f */
[----:B------:R1:W-:Y:S02]  /*9780*/  UTMALDG.3D.MULTICAST [UR8], [UR4], UR31, desc[UR6] ;  /* 0x00000608040073b4 */ /* 0x0003e4000801181f */
[----:B-1----:R-:W-:Y:S05]  /*9790*/  @P3 BRA `(.L_x_126) ;  /* 0xfffffff800b43947 */ /* 0x002fea000383ffff */
.L_x_122:
[----:B------:R-:W-:Y:S05]  /*97a0*/  BSYNC B1 ;  /* 0x0000000000017941 */ /* 0x000fea0003800000 */
.L_x_121:
[----:B------:R-:W2:Y:S01]  /*97b0*/  LDL.64 R10, [R1] ;  /* 0x00000000010a7983 */ /* 0x000ea20000100a00 */
[----:B------:R-:W-:Y:S01]  /*97c0*/  LOP3.LUT P4, RZ, R8, 0xff, RZ, 0xc0, !PT ;  /* 0x000000ff08ff7812 */ /* 0x000fe2000788c0ff */
[----:B------:R-:W-:Y:S01]  /*97d0*/  VIADD R4, R7, UR37 ;  /* 0x0000002507047c36 */ /* 0x000fe20008000000 */
[----:B------:R-:W-:Y:S01]  /*97e0*/  ULDC.64 UR4, c[0x0][0x650] ;  /* 0x0001940000047ab9 */ /* 0x000fe20000000a00 */
[----:B------:R-:W-:Y:S01]  /*97f0*/  IMAD.U32 R7, RZ, RZ, UR37 ;  /* 0x00000025ff077e24 */ /* 0x000fe2000f8e00ff */
[----:B------:R-:W-:Y:S01]  /*9800*/  UISETP.GE.U32.AND UP0, UPT, UR37, 0x3, UPT ;  /* 0x000000032500788c */ /* 0x000fe2000bf06070 */
[----:B------:R-:W-:Y:S01]  /*9810*/  BSSY B1, `(.L_x_127) ;  /* 0x000006f000017945 */ /* 0x000fe20003800000 */
[----:B------:R-:W-:Y:S01]  /*9820*/  ISETP.GT.U32.AND P1, PT, R4, 0x2, PT ;  /* 0x000000020400780c */ /* 0x000fe20003f24070 */
[----:B------:R-:W-:Y:S01]  /*9830*/  IMAD.MOV.U32 R19, RZ, RZ, -0x1 ;  /* 0xffffffffff137424 */ /* 0x000fe200078e00ff */
[----:B------:R-:W-:Y:S01]  /*9840*/  PRMT R8, RZ, 0x7610, R8 ;  /* 0x00007610ff087816 */ /* 0x000fe20000000008 */
[----:B------:R-:W-:Y:S01]  /*9850*/  IMAD.MOV.U32 R22, RZ, RZ, -0x1 ;  /* 0xffffffffff167424 */ /* 0x000fe200078e00ff */
[----:B------:R-:W-:-:S02]  /*9860*/  ISETP.LT.U32.AND P1, PT, R7, 0x3, P1 ;  /* 0x000000030700780c */ /* 0x000fc40000f21070 */
[----:B------:R-:W-:Y:S01]  /*9870*/  PLOP3.LUT P3, PT, PT, PT, UP0, 0x80, 0x0 ;  /* 0x000000000000781c */ /* 0x000fe20003f6f008 */
[----:B------:R-:W0:Y:S01]  /*9880*/  @P4 S2R R3, SR_CgaCtaId ;  /* 0x0000000000034919 */ /* 0x000e220000008800 */
[----:B------:R-:W-:-:S04]  /*9890*/  @P4 MOV R2, 0x400 ;  /* 0x0000040000024802 */ /* 0x000fc80000000f00 */
[----:B0-----:R-:W-:Y:S01]  /*98a0*/  @P4 LEA R5, R3, R2, 0x18 ;  /* 0x0000000203054211 */ /* 0x001fe200078ec0ff */
[----:B------:R-:W-:-:S03]  /*98b0*/  IMAD.WIDE.U32 R2, R4, -0x55555555, RZ ;  /* 0xaaaaaaab04027825 */ /* 0x000fc600078e00ff */
[----:B------:R0:W-:Y:S01]  /*98c0*/  @P4 SYNCS.ARRIVE.TRANS64.A1T0 RZ, [R5+URZ+0x68], RZ ;  /* 0x000068ff05ff49a7 */ /* 0x0001e2000810003f */
[----:B------:R-:W-:Y:S01]  /*98d0*/  IMAD.MOV.U32 R2, RZ, RZ, -0x1 ;  /* 0xffffffffff027424 */ /* 0x000fe200078e00ff */
[----:B0-----:R-:W-:Y:S02]  /*98e0*/  SHF.R.U32.HI R5, RZ, 0x1, R3 ;  /* 0x00000001ff057819 */ /* 0x001fe40000011603 */
[----:B------:R-:W-:-:S03]  /*98f0*/  SEL R3, RZ, 0x1, !P1 ;  /* 0x00000001ff037807 */ /* 0x000fc60004800000 */
[----:B------:R-:W-:Y:S01]  /*9900*/  IMAD R7, R5, -0x3, R4 ;  /* 0xfffffffd05077824 */ /* 0x000fe200078e0204 */
[----:B------:R-:W-:Y:S02]  /*9910*/  LOP3.LUT R0, R0, R3, RZ, 0x3c, !PT ;  /* 0x0000000300007212 */ /* 0x000fe400078e3cff */
[----:B------:R-:W-:Y:S02]  /*9920*/  PRMT R3, RZ, 0x7610, R3 ;  /* 0x00007610ff037816 */ /* 0x000fe40000000003 */
[----:B------:R-:W-:Y:S02]  /*9930*/  @P3 LOP3.LUT R0, R0, 0x1, R5, 0x78, !PT ;  /* 0x0000000100003812 */ /* 0x000fe400078e7805 */
[----:B--2---:R-:W-:-:S04]  /*9940*/  IADD3 R18, P4, R18, R10, RZ ;  /* 0x0000000a12127210 */ /* 0x004fc80007f9e0ff */
[----:B------:R-:W-:Y:S01]  /*9950*/  ISETP.GE.U32.AND P1, PT, R18, UR4, PT ;  /* 0x0000000412007c0c */ /* 0x000fe2000bf26070 */
[----:B------:R-:W-:-:S05]  /*9960*/  IMAD.X R17, R17, 0x1, R23, P4 ;  /* 0x0000000111117824 */ /* 0x000fca00020e0617 */
[----:B------:R-:W-:-:S13]  /*9970*/  ISETP.GE.U32.AND.EX P1, PT, R17, UR5, PT, P1 ;  /* 0x0000000511007c0c */ /* 0x000fda000bf26110 */
[----:B------:R-:W-:Y:S05]  /*9980*/  @P1 BRA `(.L_x_128) ;  /* 0x00000004005c1947 */ /* 0x000fea0003800000 */
[----:B------:R-:W0:Y:S01]  /*9990*/  S2R R12, SR_CTAID.X ;  /* 0x00000000000c7919 */ /* 0x000e220000002500 */
[----:B------:R-:W-:Y:S01]  /*99a0*/  ULDC.64 UR4, c[0x0][0x628] ;  /* 0x00018a0000047ab9 */ /* 0x000fe20000000a00 */
[----:B------:R-:W1:Y:S01]  /*99b0*/  LDC R13, c[0x0][0x144] ;  /* 0x00005100ff0d7b82 */ /* 0x000e620000000800 */
[----:B------:R-:W-:Y:S01]  /*99c0*/  ISETP.NE.U32.AND P1, PT, RZ, UR4, PT ;  /* 0x00000004ff007c0c */ /* 0x000fe2000bf25070 */
[----:B------:R-:W2:Y:S01]  /*99d0*/  S2R R10, SR_CTAID.Y ;  /* 0x00000000000a7919 */ /* 0x000ea20000002600 */
[----:B------:R-:W-:Y:S01]  /*99e0*/  ULDC UR7, c[0x0][0x630] ;  /* 0x00018c0000077ab9 */ /* 0x000fe20000000800 */
[----:B------:R-:W-:Y:S01]  /*99f0*/  ULDC UR8, c[0x0][0x150] ;  /* 0x0000540000087ab9 */ /* 0x000fe20000000800 */
[----:B------:R-:W-:Y:S01]  /*9a00*/  ISETP.NE.AND.EX P1, PT, RZ, UR5, PT, P1 ;  /* 0x00000005ff007c0c */ /* 0x000fe2000bf25310 */
[----:B------:R-:W-:Y:S02]  /*9a10*/  IMAD.MOV.U32 R2, RZ, RZ, R18 ;  /* 0x000000ffff027224 */ /* 0x000fe400078e0012 */
[----:B------:R-:W-:Y:S01]  /*9a20*/  IMAD.MOV.U32 R3, RZ, RZ, R17 ;  /* 0x000000ffff037224 */ /* 0x000fe200078e0011 */
[----:B0-----:R-:W-:-:S09]  /*9a30*/  I2FP.F32.U32 R14, R12 ;  /* 0x0000000c000e7245 */ /* 0x001fd20000201000 */
[----:B------:R-:W-:Y:S05]  /*9a40*/  @!P1 BRA `(.L_x_129) ;  /* 0x0000000000289947 */ /* 0x000fea0003800000 */
[----:B------:R-:W-:Y:S02]  /*9a50*/  ULDC UR6, c[0x0][0x634] ;  /* 0x00018d0000067ab9 */ /* 0x000fe40000000800 */
[----:B------:R-:W-:-:S05]  /*9a60*/  IADD3 R3, P1, R18, UR6, RZ ;  /* 0x0000000612037c10 */ /* 0x000fca000ff3e0ff */
[----:B------:R-:W-:-:S04]  /*9a70*/  IMAD.X R11, RZ, RZ, R17, P1 ;  /* 0x000000ffff0b7224 */ /* 0x000fc800008e0611 */
[----:B------:R-:W-:-:S04]  /*9a80*/  IMAD.WIDE.U32 R4, R11, UR4, RZ ;  /* 0x000000040b047c25 */ /* 0x000fc8000f8e00ff */
[----:B------:R-:W-:-:S04]  /*9a90*/  IMAD.WIDE.U32 R4, P1, R3, UR5, R4 ;  /* 0x0000000503047c25 */ /* 0x000fc8000f820004 */
[----:B------:R-:W-:-:S04]  /*9aa0*/  IMAD.WIDE.U32 R2, R3, UR4, RZ ;  /* 0x0000000403027c25 */ /* 0x000fc8000f8e00ff */
[----:B------:R-:W-:Y:S01]  /*9ab0*/  IMAD.MOV.U32 R2, RZ, RZ, R5 ;  /* 0x000000ffff027224 */ /* 0x000fe200078e0005 */
[----:B------:R-:W-:Y:S01]  /*9ac0*/  IADD3 RZ, P3, R3, R4, RZ ;  /* 0x0000000403ff7210 */ /* 0x000fe20007f7e0ff */
[----:B------:R-:W-:-:S04]  /*9ad0*/  IMAD.X R3, RZ, RZ, RZ, P1 ;  /* 0x000000ffff037224 */ /* 0x000fc800008e06ff */
[----:B------:R-:W-:-:S08]  /*9ae0*/  IMAD.WIDE.U32.X R2, R11, UR5, R2, P3 ;  /* 0x000000050b027c25 */ /* 0x000fd000098e0402 */
.L_x_129:
[----:B------:R-:W-:Y:S01]  /*9af0*/  FMUL R14, R14, UR8 ;  /* 0x000000080e0e7c20 */ /* 0x000fe20008400000 */
[--C-:B------:R-:W-:Y:S01]  /*9b00*/  SHF.R.U64 R11, R2, UR7, R3.reuse ;  /* 0x00000007020b7c19 */ /* 0x100fe20008001203 */
[----:B------:R-:W-:Y:S01]  /*9b10*/  ULDC.64 UR4, c[0x0][0x620] ;  /* 0x0001880000047ab9 */ /* 0x000fe20000000a00 */
[----:B------:R-:W-:Y:S01]  /*9b20*/  SHF.R.U32.HI R2, RZ, UR7, R3 ;  /* 0x00000007ff027c19 */ /* 0x000fe20008011603 */
[----:B------:R-:W-:Y:S01]  /*9b30*/  IMAD.MOV.U32 R3, RZ, RZ, R17 ;  /* 0x000000ffff037224 */ /* 0x000fe200078e0011 */
[----:B------:R-:W-:Y:S01]  /*9b40*/  IADD3 R15, P1, RZ, -R11, RZ ;  /* 0x8000000bff0f7210 */ /* 0x000fe20007f3e0ff */
[----:B------:R-:W0:Y:S01]  /*9b50*/  F2I.U32.TRUNC.NTZ R14, R14 ;  /* 0x0000000e000e7305 */ /* 0x000e22000020f000 */
[----:B------:R-:W-:-:S03]  /*9b60*/  ULDC.64 UR6, c[0x0][0x640] ;  /* 0x0001900000067ab9 */ /* 0x000fc60000000a00 */
[----:B------:R-:W-:Y:S01]  /*9b70*/  IMAD.X R2, RZ, RZ, ~R2, P1 ;  /* 0x000000ffff027224 */ /* 0x000fe200008e0e02 */
[----:B------:R-:W-:-:S03]  /*9b80*/  ISETP.NE.U32.AND P1, PT, RZ, UR6, PT ;  /* 0x00000006ff007c0c */ /* 0x000fc6000bf25070 */
[----:B------:R-:W-:Y:S01]  /*9b90*/  IMAD R2, R2, UR4, RZ ;  /* 0x0000000402027c24 */ /* 0x000fe2000f8e02ff */
[----:B------:R-:W-:-:S03]  /*9ba0*/  ISETP.NE.AND.EX P1, PT, RZ, UR7, PT, P1 ;  /* 0x00000007ff007c0c */ /* 0x000fc6000bf25310 */
[C---:B------:R-:W-:Y:S01]  /*9bb0*/  IMAD R5, R15.reuse, UR5, R2 ;  /* 0x000000050f057c24 */ /* 0x040fe2000f8e0202 */
[----:B------:R-:W-:Y:S01]  /*9bc0*/  ULDC UR5, c[0x0][0x154] ;  /* 0x0000550000057ab9 */ /* 0x000fe20000000800 */
[----:B------:R-:W-:Y:S02]  /*9bd0*/  IMAD.MOV.U32 R2, RZ, RZ, R18 ;  /* 0x000000ffff027224 */ /* 0x000fe400078e0012 */
[----:B0-----:R-:W-:Y:S02]  /*9be0*/  IMAD.MOV R4, RZ, RZ, -R14 ;  /* 0x000000ffff047224 */ /* 0x001fe400078e0a0e */
[----:B------:R-:W-:Y:S01]  /*9bf0*/  IMAD.WIDE.U32 R2, R15, UR4, R2 ;  /* 0x000000040f027c25 */ /* 0x000fe2000f8e0002 */
[----:B------:R-:W-:-:S03]  /*9c00*/  ULDC UR4, c[0x0][0x618] ;  /* 0x0001860000047ab9 */ /* 0x000fc60000000800 */
[----:B-1----:R-:W-:Y:S01]  /*9c10*/  IMAD R12, R13, R4, R12 ;  /* 0x000000040d0c7224 */ /* 0x002fe200078e020c */
[----:B--2---:R-:W-:Y:S01]  /*9c20*/  I2FP.F32.U32 R4, R10 ;  /* 0x0000000a00047245 */ /* 0x004fe20000201000 */
[----:B------:R-:W0:Y:S01]  /*9c30*/  LDC R13, c[0x0][0x148] ;  /* 0x00005200ff0d7b82 */ /* 0x000e220000000800 */
[----:B------:R-:W-:-:S03]  /*9c40*/  IMAD.IADD R3, R3, 0x1, R5 ;  /* 0x0000000103037824 */ /* 0x000fc600078e0205 */
[----:B------:R-:W-:Y:S02]  /*9c50*/  FMUL R4, R4, UR5 ;  /* 0x0000000504047c20 */ /* 0x000fe40008400000 */
[--C-:B------:R-:W-:Y:S02]  /*9c60*/  SHF.R.U64 R14, R2, UR4, R3.reuse ;  /* 0x00000004020e7c19 */ /* 0x100fe40008001203 */
[----:B------:R-:W-:Y:S01]  /*9c70*/  SHF.R.U32.HI R3, RZ, UR4, R3 ;  /* 0x00000004ff037c19 */ /* 0x000fe20008011603 */
[----:B------:R1:W2:Y:S01]  /*9c80*/  F2I.U32.TRUNC.NTZ R20, R4 ;  /* 0x0000000400147305 */ /* 0x0002a2000020f000 */
[----:B------:R-:W-:Y:S02]  /*9c90*/  ULDC UR4, c[0x0][0x608] ;  /* 0x0001820000047ab9 */ /* 0x000fe40000000800 */
[--C-:B------:R-:W-:Y:S02]  /*9ca0*/  SHF.R.U64 R19, R14, UR4, R3.reuse ;  /* 0x000000040e137c19 */ /* 0x100fe40008001203 */
[----:B------:R-:W-:Y:S01]  /*9cb0*/  SHF.R.U32.HI R2, RZ, UR4, R3 ;  /* 0x00000004ff027c19 */ /* 0x000fe20008011603 */
[----:B------:R-:W-:-:S03]  /*9cc0*/  ULDC UR4, c[0x0][0x658] ;  /* 0x0001960000047ab9 */ /* 0x000fc60000000800 */
[--C-:B------:R-:W-:Y:S02]  /*9cd0*/  SHF.R.U64 R15, R19, UR4, R2.reuse ;  /* 0x00000004130f7c19 */ /* 0x100fe40008001202 */
[----:B------:R-:W-:-:S03]  /*9ce0*/  SHF.R.U32.HI R21, RZ, UR4, R2 ;  /* 0x00000004ff157c19 */ /* 0x000fc60008011602 */
[----:B------:R-:W-:Y:S02]  /*9cf0*/  IMAD.MOV.U32 R2, RZ, RZ, R15 ;  /* 0x000000ffff027224 */ /* 0x000fe400078e000f */
[----:B------:R-:W-:Y:S01]  /*9d00*/  IMAD.MOV.U32 R3, RZ, RZ, R21 ;  /* 0x000000ffff037224 */ /* 0x000fe200078e0015 */
[----:B-12---:R-:W-:Y:S06]  /*9d10*/  @!P1 BRA `(.L_x_130) ;  /* 0x0000000000289947 */ /* 0x006fec0003800000 */
        /* <DEDUP_REMOVED lines=10> */
.L_x_130:
[----:B------:R-:W1:Y:S01]  /*9dc0*/  LDC R4, c[0x0][0x65c] ;  /* 0x00019700ff047b82 */ /* 0x000e620000000800 */
[----:B------:R-:W-:Y:S01]  /*9dd0*/  ULDC UR4, c[0x0][0x648] ;  /* 0x0001920000047ab9 */ /* 0x000fe20000000800 */
[----:B------:R-:W-:Y:S01]  /*9de0*/  LOP3.LUT R19, R19, UR29, RZ, 0xc0, !PT ;  /* 0x0000001d13137c12 */ /* 0x000fe2000f8ec0ff */
[----:B------:R-:W-:Y:S01]  /*9df0*/  IMAD.MOV R20, RZ, RZ, -R20 ;  /* 0x000000ffff147224 */ /* 0x000fe200078e0a14 */
[----:B------:R-:W-:Y:S01]  /*9e00*/  SHF.R.U64 R2, R2, UR4, R3 ;  /* 0x0000000402027c19 */ /* 0x000fe20008001203 */
[----:B------:R-:W-:Y:S01]  /*9e10*/  ULDC UR4, c[0x0][0x638] ;  /* 0x00018e0000047ab9 */ /* 0x000fe20000000800 */
[----:B------:R-:W-:Y:S01]  /*9e20*/  LOP3.LUT R14, R14, UR13, RZ, 0xc0, !PT ;  /* 0x0000000d0e0e7c12 */ /* 0x000fe2000f8ec0ff */
[----:B------:R-:W-:Y:S01]  /*9e30*/  ULDC UR5, c[0x0][0x610] ;  /* 0x0001840000057ab9 */ /* 0x000fe20000000800 */
[----:B------:R-:W-:Y:S02]  /*9e40*/  IMAD.MOV.U32 R3, RZ, RZ, 0x1 ;  /* 0x00000001ff037424 */ /* 0x000fe400078e00ff */
[----:B------:R-:W-:Y:S01]  /*9e50*/  IMAD R19, R2, UR21, R19 ;  /* 0x0000001502137c24 */ /* 0x000fe2000f8e0213 */
[----:B-1----:R-:W-:Y:S01]  /*9e60*/  ISETP.NE.AND P1, PT, R4, 0x1, PT ;  /* 0x000000010400780c */ /* 0x002fe20003f25270 */
[----:B------:R-:W-:-:S02]  /*9e70*/  IMAD.MOV R4, RZ, RZ, -R2 ;  /* 0x000000ffff047224 */ /* 0x000fc400078e0a02 */
[----:B------:R-:W-:Y:S02]  /*9e80*/  IMAD.MOV.U32 R2, RZ, RZ, R11 ;  /* 0x000000ffff027224 */ /* 0x000fe400078e000b */
[----:B------:R-:W-:Y:S01]  /*9e90*/  IMAD R15, R4, UR4, R15 ;  /* 0x00000004040f7c24 */ /* 0x000fe2000f8e020f */
[----:B------:R-:W-:-:S03]  /*9ea0*/  ULDC UR4, c[0x0][0x600] ;  /* 0x0001800000047ab9 */ /* 0x000fc60000000800 */
[----:B------:R-:W-:-:S04]  /*9eb0*/  IMAD R15, R15, UR4, R14 ;  /* 0x000000040f0f7c24 */ /* 0x000fc8000f8e020e */
[----:B0-----:R-:W-:-:S04]  /*9ec0*/  @P1 IMAD R12, R13, R20, R10 ;  /* 0x000000140d0c1224 */ /* 0x001fc800078e020a */
[----:B------:R-:W-:-:S05]  /*9ed0*/  IMAD R12, R19, UR5, R12 ;  /* 0x00000005130c7c24 */ /* 0x000fca000f8e020c */
[----:B------:R-:W-:Y:S02]  /*9ee0*/  SEL R22, R15, R12, !P1 ;  /* 0x0000000c0f167207 */ /* 0x000fe40004800000 */
[----:B------:R-:W-:-:S07]  /*9ef0*/  SEL R19, R12, R15, !P1 ;  /* 0x0000000f0c137207 */ /* 0x000fce0004800000 */
.L_x_128:
[----:B------:R-:W-:Y:S05]  /*9f00*/  BSYNC B1 ;  /* 0x0000000000017941 */ /* 0x000fea0003800000 */
.L_x_127:
[----:B------:R-:W-:-:S13]  /*9f10*/  LOP3.LUT P1, RZ, R3, 0xff, RZ, 0xc0, !PT ;  /* 0x000000ff03ff7812 */ /* 0x000fda000782c0ff */
[----:B------:R-:W-:Y:S05]  /*9f20*/  @P1 BRA `(.L_x_131) ;  /* 0xfffffff000981947 */ /* 0x000fea000383ffff */
[----:B------:R-:W-:Y:S05]  /*9f30*/  BSYNC B0 ;  /* 0x0000000000007941 */ /* 0x000fea0003800000 */
.L_x_119:
[----:B------:R-:W-:-:S03]  /*9f40*/  UMOV UR4, 0xffffffff ;  /* 0xffffffff00047882 */ /* 0x000fc60000000000 */
[----:B------:R-:W-:Y:S05]  /*9f50*/  BRA.DIV UR4, `(.L_x_132) ;  /* 0x00000006041c7947 */ /* 0x000fea000b800000 */
[----:B------:R-:W-:-:S13]  /*9f60*/  ELECT P6, URZ, PT ;  /* 0x00000000003f782f */ /* 0x000fda00038c0000 */
.L_x_147:
[----:B------:R-:W-:Y:S04]  /*9f70*/  BSSY B0, `(.L_x_133) ;  /* 0x0000022000007945 */ /* 0x000fe80003800000 */
[----:B------:R-:W-:Y:S05]  /*9f80*/  @!P6 BRA `(.L_x_134) ;  /* 0x000000000080e947 */ /* 0x000fea0003800000 */
[----:B------:R-:W-:-:S04]  /*9f90*/  LOP3.LUT R16, R16, 0x2, RZ, 0xfc, !PT ;  /* 0x0000000210107812 */ /* 0x000fc800078efcff */
[----:B------:R-:W-:-:S13]  /*9fa0*/  ISETP.NE.AND P0, PT, R16, 0x3, PT ;  /* 0x000000031000780c */ /* 0x000fda0003f05270 */
[----:B------:R-:W-:Y:S05]  /*9fb0*/  @!P0 BRA `(.L_x_135) ;  /* 0x0000000000048947 */ /* 0x000fea0003800000 */
[----:B------:R-:W-:Y:S01]  /*9fc0*/  BPT.TRAP 0x1 ;  /* 0x000000040000795c */ /* 0x000fe20000300000 */
.L_x_135:
[----:B------:R-:W0:Y:S01]  /*9fd0*/  S2R R3, SR_CgaCtaId ;  /* 0x0000000000037919 */ /* 0x000e220000008800 */
[----:B------:R-:W-:Y:S02]  /*9fe0*/  MOV R2, 0x400 ;  /* 0x0000040000027802 */ /* 0x000fe40000000f00 */
[----:B------:R-:W-:Y:S02]  /*9ff0*/  SHF.L.U32 R4, R0, 0x1f, RZ ;  /* 0x0000001f00047819 */ /* 0x000fe400000006ff */
[----:B0-----:R-:W-:-:S05]  /*a000*/  LEA R2, R3, R2, 0x18 ;  /* 0x0000000203027211 */ /* 0x001fca00078ec0ff */
[----:B------:R-:W-:-:S04]  /*a010*/  VIADD R2, R2, 0x18 ;  /* 0x0000001802027836 */ /* 0x000fc80000000000 */
[C---:B------:R-:W-:Y:S02]  /*a020*/  IMAD R9, R7.reuse, 0x8, R2 ;  /* 0x0000000807097824 */ /* 0x040fe400078e0202 */
[----:B------:R-:W-:Y:S02]  /*a030*/  VIADD R7, R7, 0x1 ;  /* 0x0000000107077836 */ /* 0x000fe40000000000 */
[----:B------:R-:W0:Y:S03]  /*a040*/  SYNCS.PHASECHK.TRANS64.TRYWAIT P0, [R9+URZ], R4 ;  /* 0x00000004090075a7 */ /* 0x000e26000800017f */
[----:B------:R-:W-:-:S04]  /*a050*/  ISETP.NE.AND P1, PT, R7, 0x3, PT ;  /* 0x000000030700780c */ /* 0x000fc80003f25270 */
[----:B------:R-:W-:Y:S02]  /*a060*/  SEL R3, RZ, 0x1, P1 ;  /* 0x00000001ff037807 */ /* 0x000fe40000800000 */
[----:B------:R-:W-:Y:S02]  /*a070*/  SEL R7, R7, RZ, P1 ;  /* 0x000000ff07077207 */ /* 0x000fe40000800000 */
[----:B------:R-:W-:-:S03]  /*a080*/  LOP3.LUT R11, R0, R3, RZ, 0x3c, !PT ;  /* 0x00000003000b7212 */ /* 0x000fc600078e3cff */
[----:B------:R-:W-:Y:S01]  /*a090*/  IMAD R6, R7, 0x8, R2 ;  /* 0x0000000807067824 */ /* 0x000fe200078e0202 */
[----:B------:R-:W-:Y:S01]  /*a0a0*/  SHF.L.U32 R5, R11, 0x1f, RZ ;  /* 0x0000001f0b057819 */ /* 0x000fe200000006ff */
[----:B0-----:R-:W-:Y:S06]  /*a0b0*/  @!P0 BRA `(.L_x_136) ;  /* 0x0000000000e48947 */ /* 0x001fec0003800000 */
.L_x_148:
[----:B------:R-:W1:Y:S01]  /*a0c0*/  SYNCS.PHASECHK.TRANS64.TRYWAIT P0, [R6+URZ], R5 ;  /* 0x00000005060075a7 */ /* 0x000e62000800017f */
[----:B------:R-:W-:-:S05]  /*a0d0*/  VIADD R0, R7, 0x1 ;  /* 0x0000000107007836 */ /* 0x000fca0000000000 */
[----:B------:R-:W-:-:S04]  /*a0e0*/  ISETP.NE.AND P1, PT, R0, 0x3, PT ;  /* 0x000000030000780c */ /* 0x000fc80003f25270 */
[----:B0-----:R-:W-:Y:S02]  /*a0f0*/  SEL R4, RZ, 0x1, P1 ;  /* 0x00000001ff047807 */ /* 0x001fe40000800000 */
[----:B------:R-:W-:Y:S02]  /*a100*/  SEL R3, R0, RZ, P1 ;  /* 0x000000ff00037207 */ /* 0x000fe40000800000 */
[----:B------:R-:W-:Y:S01]  /*a110*/  LOP3.LUT R0, R11, R4, RZ, 0x3c, !PT ;  /* 0x000000040b007212 */ /* 0x000fe200078e3cff */
[----:B-1----:R-:W-:Y:S06]  /*a120*/  @!P0 BRA `(.L_x_137) ;  /* 0x0000000000dc8947 */ /* 0x002fec0003800000 */
.L_x_149:
[----:B------:R-:W-:Y:S01]  /*a130*/  IMAD R3, R3, 0x8, R2 ;  /* 0x0000000803037824 */ /* 0x000fe200078e0202 */
[----:B------:R-:W-:-:S07]  /*a140*/  SHF.L.U32 R0, R0, 0x1f, RZ ;  /* 0x0000001f00007819 */ /* 0x000fce00000006ff */
.L_x_138:
[----:B-1----:R1:W2:Y:S02]  /*a150*/  SYNCS.PHASECHK.TRANS64.TRYWAIT P0, [R3+URZ], R0 ;  /* 0x00000000030075a7 */ /* 0x0022a4000800017f */
[----:B--2---:R-:W-:Y:S05]  /*a160*/  @!P0 NANOSLEEP.SYNCS 0x989680 ;  /* 0x009896800000895d */ /* 0x004fea0003900000 */
[----:B------:R-:W2:Y:S02]  /*a170*/  @!P0 SYNCS.PHASECHK.TRANS64 P0, [R3+URZ], R0 ;  /* 0x00000000030085a7 */ /* 0x000ea4000800007f */
[----:B--2---:R-:W-:Y:S05]  /*a180*/  @!P0 BRA `(.L_x_138) ;  /* 0xfffffffc00f08947 */ /* 0x004fea000383ffff */
.L_x_134:
[----:B------:R-:W-:Y:S05]  /*a190*/  BSYNC B0 ;  /* 0x0000000000007941 */ /* 0x000fea0003800000 */
.L_x_133:
[----:B------:R-:W-:Y:S05]  /*a1a0*/  EXIT ;  /* 0x000000000000794d */ /* 0x000fea0003800000 */
.L_x_19:
[----:B-1----:R1:W2:Y:S02]  /*a1b0*/  SYNCS.PHASECHK.TRANS64.TRYWAIT P0, [R73+URZ], R0 ;  /* 0x00000000490075a7 */ /* 0x0022a4000800017f */
[----:B--2---:R-:W-:Y:S05]  /*a1c0*/  @!P0 NANOSLEEP.SYNCS 0x989680 ;  /* 0x009896800000895d */ /* 0x004fea0003900000 */
[----:B------:R-:W2:Y:S02]  /*a1d0*/  @!P0 SYNCS.PHASECHK.TRANS64 P0, [R73+URZ], R0 ;  /* 0x00000000490085a7 */ /* 0x000ea4000800007f */
[----:B--2---:R-:W-:Y:S05]  /*a1e0*/  @!P0 BRA `(.L_x_19) ;  /* 0xfffffffc00f08947 */ /* 0x004fea000383ffff */
[----:B------:R-:W-:Y:S05]  /*a1f0*/  BRA `(.L_x_139) ;  /* 0xffffff7400507947 */ /* 0x000fea000383ffff */
.L_x_24:
[----:B--2---:R2:W3:Y:S02]  /*a200*/  SYNCS.PHASECHK.TRANS64.TRYWAIT P1, [R3+URZ], R0 ;  /* 0x00000000030075a7 */ /* 0x0044e4000802017f */
[----:B---3--:R-:W-:Y:S05]  /*a210*/  @!P1 NANOSLEEP.SYNCS 0x989680 ;  /* 0x009896800000995d */ /* 0x008fea0003900000 */
[----:B------:R-:W3:Y:S02]  /*a220*/  @!P1 SYNCS.PHASECHK.TRANS64 P1, [R3+URZ], R0 ;  /* 0x00000000030095a7 */ /* 0x000ee4000802007f */
[----:B---3--:R-:W-:Y:S05]  /*a230*/  @!P1 BRA `(.L_x_24) ;  /* 0xfffffffc00f09947 */ /* 0x008fea000383ffff */
[----:B------:R-:W-:Y:S05]  /*a240*/  BRA `(.L_x_23) ;  /* 0xffffff7400b47947 */ /* 0x000fea000383ffff */
.L_x_29:
[----:B--2---:R-:W-:-:S04]  /*a250*/  IMAD.U32 R5, RZ, RZ, UR4 ;  /* 0x00000004ff057e24 */ /* 0x004fc8000f8e00ff */
[----:B------:R2:W3:Y:S03]  /*a260*/  SYNCS.PHASECHK.TRANS64.TRYWAIT P1, [R5+URZ], R4 ;  /* 0x00000004050075a7 */ /* 0x0004e6000802017f */
[----:B---3--:R-:W-:Y:S05]  /*a270*/  @!P1 NANOSLEEP.SYNCS 0x989680 ;  /* 0x009896800000995d */ /* 0x008fea0003900000 */
[----:B------:R-:W3:Y:S02]  /*a280*/  @!P1 SYNCS.PHASECHK.TRANS64 P1, [R5+URZ], R4 ;  /* 0x00000004050095a7 */ /* 0x000ee4000802007f */
[----:B---3--:R-:W-:Y:S05]  /*a290*/  @!P1 BRA `(.L_x_29) ;  /* 0xfffffffc00ec9947 */ /* 0x008fea000383ffff */
[----:B------:R-:W-:Y:S05]  /*a2a0*/  BRA `(.L_x_28) ;  /* 0xffffff9400bc7947 */ /* 0x000fea000383ffff */
.L_x_35:
[----:B-1----:R1:W2:Y:S02]  /*a2b0*/  SYNCS.PHASECHK.TRANS64.TRYWAIT P0, [R73+URZ+0x10], R0 ;  /* 0x00001000490075a7 */ /* 0x0022a4000800017f */
[----:B--2---:R-:W-:Y:S05]  /*a2c0*/  @!P0 NANOSLEEP.SYNCS 0x989680 ;  /* 0x009896800000895d */ /* 0x004fea0003900000 */
[----:B------:R-:W2:Y:S02]  /*a2d0*/  @!P0 SYNCS.PHASECHK.TRANS64 P0, [R73+URZ+0x10], R0 ;  /* 0x00001000490085a7 */ /* 0x000ea4000800007f */
[----:B--2---:R-:W-:Y:S05]  /*a2e0*/  @!P0 BRA `(.L_x_35) ;  /* 0xfffffffc00f08947 */ /* 0x004fea000383ffff */
[----:B------:R-:W-:Y:S05]  /*a2f0*/  BRA `(.L_x_140) ;  /* 0xffffffb800587947 */ /* 0x000fea000383ffff */
.L_x_120:
[----:B------:R-:W-:Y:S01]  /*a300*/  BSSY B1, `(.L_x_141) ;  /* 0x0000006000017945 */ /* 0x000fe20003800000 */
[----:B------:R-:W-:-:S07]  /*a310*/  IMAD.MOV.U32 R15, RZ, RZ, -0x1 ;  /* 0xffffffffff0f7424 */ /* 0x000fce00078e00ff */
[----:B-----5:R-:W-:Y:S05]  /*a320*/  WARPSYNC.COLLECTIVE R15, `(.L_x_142) ;  /* 0x000000000f0c7348 */ /* 0x020fea0003c00000 */
[----:B------:R-:W-:Y:S02]  /*a330*/  ELECT P6, UR62, PT ;  /* 0x00000000003e782f */ /* 0x000fe400038c0000 */
[----:B------:R-:W-:Y:S01]  /*a340*/  MOV R14, UR62 ;  /* 0x0000003e000e7c02 */ /* 0x000fe20008000f00 */
[----:B-----5:R-:W-:Y:S10]  /*a350*/  ENDCOLLECTIVE ;  /* 0x000000000000791b */ /* 0x020ff40003800000 */
.L_x_142:
[----:B------:R-:W-:Y:S05]  /*a360*/  BSYNC B1 ;  /* 0x0000000000017941 */ /* 0x000fea0003800000 */
.L_x_141:
[----:B------:R-:W-:Y:S05]  /*a370*/  BRA `(.L_x_143) ;  /* 0xffffffec00907947 */ /* 0x000fea000383ffff */
.L_x_123:
[----:B-1----:R1:W2:Y:S02]  /*a380*/  SYNCS.PHASECHK.TRANS64.TRYWAIT P1, [R12+URZ+0x18], R5 ;  /* 0x000018050c0075a7 */ /* 0x0022a4000802017f */
[----:B--2---:R-:W-:Y:S05]  /*a390*/  @!P1 NANOSLEEP.SYNCS 0x989680 ;  /* 0x009896800000995d */ /* 0x004fea0003900000 */
[----:B------:R-:W2:Y:S02]  /*a3a0*/  @!P1 SYNCS.PHASECHK.TRANS64 P1, [R12+URZ+0x18], R5 ;  /* 0x000018050c0095a7 */ /* 0x000ea4000802007f */
[----:B--2---:R-:W-:Y:S05]  /*a3b0*/  @!P1 BRA `(.L_x_123) ;  /* 0xfffffffc00f09947 */ /* 0x004fea000383ffff */
[----:B------:R-:W-:Y:S05]  /*a3c0*/  BRA `(.L_x_144) ;  /* 0xffffffec00c87947 */ /* 0x000fea000383ffff */
.L_x_132:
[----:B------:R-:W-:Y:S01]  /*a3d0*/  BSSY B0, `(.L_x_145) ;  /* 0x0000006000007945 */ /* 0x000fe20003800000 */
[----:B------:R-:W-:-:S07]  /*a3e0*/  IMAD.MOV.U32 R15, RZ, RZ, -0x1 ;  /* 0xffffffffff0f7424 */ /* 0x000fce00078e00ff */
[----:B-----5:R-:W-:Y:S05]  /*a3f0*/  WARPSYNC.COLLECTIVE R15, `(.L_x_146) ;  /* 0x000000000f0c7348 */ /* 0x020fea0003c00000 */
[----:B------:R-:W-:Y:S02]  /*a400*/  ELECT P6, UR62, PT ;  /* 0x00000000003e782f */ /* 0x000fe400038c0000 */
[----:B------:R-:W-:Y:S01]  /*a410*/  MOV R14, UR62 ;  /* 0x0000003e000e7c02 */ /* 0x000fe20008000f00 */
[----:B-----5:R-:W-:Y:S10]  /*a420*/  ENDCOLLECTIVE ;  /* 0x000000000000791b */ /* 0x020ff40003800000 */
.L_x_146:
[----:B------:R-:W-:Y:S05]  /*a430*/  BSYNC B0 ;  /* 0x0000000000007941 */ /* 0x000fea0003800000 */
.L_x_145:
[----:B------:R-:W-:Y:S05]  /*a440*/  BRA `(.L_x_147) ;  /* 0xfffffff800c87947 */ /* 0x000fea000383ffff */
.L_x_136:
[----:B0-----:R0:W1:Y:S02]  /*a450*/  SYNCS.PHASECHK.TRANS64.TRYWAIT P0, [R9+URZ], R4 ;  /* 0x00000004090075a7 */ /* 0x001064000800017f */
[----:B-1----:R-:W-:Y:S05]  /*a460*/  @!P0 NANOSLEEP.SYNCS 0x989680 ;  /* 0x009896800000895d */ /* 0x002fea0003900000 */
[----:B------:R-:W1:Y:S02]  /*a470*/  @!P0 SYNCS.PHASECHK.TRANS64 P0, [R9+URZ], R4 ;  /* 0x00000004090085a7 */ /* 0x000e64000800007f */
[----:B-1----:R-:W-:Y:S05]  /*a480*/  @!P0 BRA `(.L_x_136) ;  /* 0xfffffffc00f08947 */ /* 0x002fea000383ffff */
[----:B------:R-:W-:Y:S05]  /*a490*/  BRA `(.L_x_148) ;  /* 0xfffffffc00087947 */ /* 0x000fea000383ffff */
.L_x_137:
[----:B0-----:R0:W1:Y:S02]  /*a4a0*/  SYNCS.PHASECHK.TRANS64.TRYWAIT P0, [R6+URZ], R5 ;  /* 0x00000005060075a7 */ /* 0x001064000800017f */
[----:B-1----:R-:W-:Y:S05]  /*a4b0*/  @!P0 NANOSLEEP.SYNCS 0x989680 ;  /* 0x009896800000895d */ /* 0x002fea0003900000 */
[----:B------:R-:W1:Y:S02]  /*a4c0*/  @!P0 SYNCS.PHASECHK.TRANS64 P0, [R6+URZ], R5 ;  /* 0x00000005060085a7 */ /* 0x000e64000800007f */
[----:B-1----:R-:W-:Y:S05]  /*a4d0*/  @!P0 BRA `(.L_x_137) ;  /* 0xfffffffc00f08947 */ /* 0x002fea000383ffff */
[----:B------:R-:W-:Y:S05]  /*a4e0*/  BRA `(.L_x_149) ;  /* 0xfffffffc00107947 */ /* 0x000fea000383ffff */
.L_x_150:
[----:B------:R-:W-:-:S00]  /*a4f0*/  BRA `(.L_x_150) ;  /* 0xfffffffc00fc7947 */ /* 0x000fc0000383ffff */
[----:B------:R-:W-:-:S00]  /*a500*/  NOP ;  /* 0x0000000000007918 */ /* 0x000fc00000000000 */
[----:B------:R-:W-:-:S00]  /*a510*/  NOP ;  /* 0x0000000000007918 */ /* 0x000fc00000000000 */
[----:B------:R-:W-:-:S00]  /*a520*/  NOP ;  /* 0x0000000000007918 */ /* 0x000fc00000000000 */
[----:B------:R-:W-:-:S00]  /*a530*/  NOP ;  /* 0x0000000000007918 */ /* 0x000fc00000000000 */
[----:B------:R-:W-:-:S00]  /*a540*/  NOP ;  /* 0x0000000000007918 */ /* 0x000fc00000000000 */
[----:B------:R-:W-:-:S00]  /*a550*/  NOP ;  /* 0x0000000000007918 */ /* 0x000fc00000000000 */
[----:B------:R-:W-:-:S00]  /*a560*/  NOP ;  /* 0x0000000000007918 */ /* 0x000fc00000000000 */
[----:B------:R-:W-:-:S00]  /*a570*/  NOP ;  /* 0x0000000000007918 */ /* 0x000fc00000000000 */
.L_x_151:


//--------------------- .nv.global.init           --------------------------
	.section	.nv.global.init,"aw",@progbits
.nv.global.init:
	.type		$str$22,@object
	.size		$str$22,($str$23 - $str$22)
$str$22:
        /*0000*/ 	.byte	0x6b, 0x5f, 0x74, 0x69, 0x6c, 0x65, 0x5f, 0x63, 0x6f, 0x75, 0x6e, 0x74, 0x20, 0x3e, 0x3d, 0x20
        /*0010*/ 	.byte	0x31, 0x00
	.type		$str$23,@object
	.size		$str$23,(__unnamed_1 - $str$23)
$str$23:
        /*0012*/ 	.byte	0x2f, 0x74, 0x6d, 0x70, 0x2f, 0x63, 0x75, 0x74, 0x6c, 0x61, 0x73, 0x73, 0x5f, 0x73, 0x77, 0x65
        /*0022*/ 	.byte	0x65, 0x70, 0x5f, 0x73, 0x72, 0x63, 0x2f, 0x69, 0x6e, 0x63, 0x6c, 0x75, 0x64, 0x65, 0x2f, 0x63
        /*0032*/ 	.byte	0x75, 0x74, 0x6c, 0x61, 0x73, 0x73, 0x2f, 0x67, 0x65, 0x6d, 0x6d, 0x2f, 0x63, 0x6f, 0x6c, 0x6c
        /*0042*/ 	.byte	0x65, 0x63, 0x74, 0x69, 0x76, 0x65, 0x2f, 0x73, 0x6d, 0x39, 0x30, 0x5f, 0x6d, 0x6d, 0x61, 0x5f
        /*0052*/ 	.byte	0x74, 0x6d, 0x61, 0x5f, 0x67, 0x6d, 0x6d, 0x61, 0x5f, 0x73, 0x73, 0x5f, 0x77, 0x61, 0x72, 0x70
        /*0062*/ 	.byte	0x73, 0x70, 0x65, 0x63, 0x69, 0x61, 0x6c, 0x69, 0x7a, 0x65, 0x64, 0x2e, 0x68, 0x70, 0x70, 0x00
	.type		__unnamed_1,@object
	.size		__unnamed_1,(.L_0 - __unnamed_1)
__unnamed_1:
        /*0072*/ 	.byte	0x76, 0x6f, 0x69, 0x64, 0x20, 0x63, 0x75, 0x74, 0x6c, 0x61, 0x73, 0x73, 0x3a, 0x3a, 0x67, 0x65
        /* <DEDUP_REMOVED lines=179> */
        /*0bb2*/ 	.byte	0x75, 0x74, 0x65, 0x3a, 0x3a, 0x69, 0x64, 0x65, 0x6e, 0x74, 0x69, 0x74, 0x79, 0x5d, 0x00
.L_0:


//--------------------- .nv.shared._ZN7cutlass13device_kernelINS_4gemm6kernel13GemmUniversalIN4cute5tupleIJiiiiEEENS1_10collective13CollectiveMmaINS1_34MainloopSm90TmaGmmaWarpSpecializedILi3ENS5_IJNS4_1CILi2EEENSA_ILi1EEESC_EEENS1_32KernelTmaWarpSpecializedPingpongEEENS5_IJNSA_ILi64EEENSA_ILi80EEENSA_ILi256EEEEEENS_6half_tENS5_IJlSC_lEEESK_SL_NS4_8TiledMMAINS4_8MMA_AtomIJNS4_4SM904GMMA25MMA_64x16x16_F32F16F16_SSILNSP_5MajorE0ELSR_0ELNSP_7ScaleInE1ELSS_1EEEEEENS4_6LayoutINS5_IJSC_SC_SC_EEENS5_IJNSA_ILi0EEESX_SX_EEEEENS5_IJNS4_10UnderscoreES10_S10_EEEEENS4_13SM90_TMA_LOADENS4_14ComposedLayoutINS4_7SwizzleILi3ELi4ELi3EEENS4_18smem_ptr_flag_bitsILi16EEENSV_INS5_IJNSA_ILi8EEESG_EEENS5_IJSG_SC_EEEEEEEvNS4_8identityENS4_23SM90_TMA_LOAD_MULTICASTES1D_vS1E_EENS_8epilogue10collective6detail29Sm90TmaWarpSpecializedAdapterINS1I_15DefaultEpilogueISK_SL_SL_NS1H_6thread17LinearCombinationISK_Li1EffLNS1M_9ScaleType4KindE0ELNS_15FloatRoundStyleE2ESK_EENS1_15EpilogueDefaultEEEEEvvEEEEvNT_6ParamsE --------------------------
	.section	.nv.shared._ZN7cutlass13device_kernelINS_4gemm6kernel13GemmUniversalIN4cute5tupleIJiiiiEEENS1_10collective13CollectiveMmaINS1_34MainloopSm90TmaGmmaWarpSpecializedILi3ENS5_IJNS4_1CILi2EEENSA_ILi1EEESC_EEENS1_32KernelTmaWarpSpecializedPingpongEEENS5_IJNSA_ILi64EEENSA_ILi80EEENSA_ILi256EEEEEENS_6half_tENS5_IJlSC_lEEESK_SL_NS4_8TiledMMAINS4_8MMA_AtomIJNS4_4SM904GMMA25MMA_64x16x16_F32F16F16_SSILNSP_5MajorE0ELSR_0ELNSP_7ScaleInE1ELSS_1EEEEEENS4_6LayoutINS5_IJSC_SC_SC_EEENS5_IJNSA_ILi0EEESX_SX_EEEEENS5_IJNS4_10UnderscoreES10_S10_EEEEENS4_13SM90_TMA_LOADENS4_14ComposedLayoutINS4_7SwizzleILi3ELi4ELi3EEENS4_18smem_ptr_flag_bitsILi16EEENSV_INS5_IJNSA_ILi8EEESG_EEENS5_IJSG_SC_EEEEEEEvNS4_8identityENS4_23SM90_TMA_LOAD_MULTICASTES1D_vS1E_EENS_8epilogue10collective6detail29Sm90TmaWarpSpecializedAdapterINS1I_15DefaultEpilogueISK_SL_SL_NS1H_6thread17LinearCombinationISK_Li1EffLNS1M_9ScaleType4KindE0ELNS_15FloatRoundStyleE2ESK_EENS1_15EpilogueDefaultEEEEEvvEEEEvNT_6ParamsE,"aw",@nobits
	.sectionflags	@""
	.align	16
	.zero		1024


//--------------------- .nv.shared.reserved.0     --------------------------
	.section	.nv.shared.reserved.0,"aw",@nobits
	.weak		__nv_reservedSMEM_offset_0_alias
	.size		__nv_reservedSMEM_offset_0_alias, 0, 0
	.other		__nv_reservedSMEM_offset_0_alias,@"STO_CUDA_RESERVED_SHARED STV_DEFAULT"
__nv_reservedSMEM_offset_0_alias:
	.zero		0


//--------------------- .nv.global                --------------------------
	.section	.nv.global,"aw",@nobits
.nv.global:
	.type		_ZN40_INTERNAL_b838f3cf_4_k_cu_095b6d0b_131374cute1_E,@object
	.size		_ZN40_INTERNAL_b838f3cf_4_k_cu_095b6d0b_131374cute1_E,(_ZN40_INTERNAL_b838f3cf_4_k_cu_095b6d0b_131374cuda3std3__45__cpo6cbeginE - _ZN40_INTERNAL_b838f3cf_4_k_cu_095b6d0b_131374cute1_E)
_ZN40_INTERNAL_b838f3cf_4_k_cu_095b6d0b_131374cute1_E:
	.zero		1
	.type		_ZN40_INTERNAL_b838f3cf_4_k_cu_095b6d0b_131374cuda3std3__45__cpo6cbeginE,@object
	.size		_ZN40_INTERNAL_b838f3cf_4_k_cu_095b6d0b_131374cuda3std3__45__cpo6cbeginE,(_ZN40_INTERNAL_b838f3cf_4_k_cu_095b6d0b_131374cuda3std3__48in_placeE - _ZN40_INTERNAL_b838f3cf_4_k_cu_095b6d0b_131374cuda3std3__45__cpo6cbeginE)
_ZN40_INTERNAL_b838f3cf_4_k_cu_095b6d0b_131374cuda3std3__45__cpo6cbeginE:
	.zero		1
	.type		_ZN40_INTERNAL_b838f3cf_4_k_cu_095b6d0b_131374cuda3std3__48in_placeE,@object
	.size		_ZN40_INTERNAL_b838f3cf_4_k_cu_095b6d0b_131374cuda3std3__48in_placeE,(_ZN40_INTERNAL_b838f3cf_4_k_cu_095b6d0b_131374cuda3std6ranges3__45__cpo9iter_moveE - _ZN40_INTERNAL_b838f3cf_4_k_cu_095b6d0b_131374cuda3std3__48in_placeE)
_ZN40_INTERNAL_b838f3cf_4_k_cu_095b6d0b_131374cuda3std3__48in_placeE:
	.zero		1
	.type		_ZN40_INTERNAL_b838f3cf_4_k_cu_095b6d0b_131374cuda3std6ranges3__45__cpo9iter_moveE,@object
	.size		_ZN40_INTERNAL_b838f3cf_4_k_cu_095b6d0b_131374cuda3std6ranges3__45__cpo9iter_moveE,(_ZN40_INTERNAL_b838f3cf_4_k_cu_095b6d0b_131374cuda3std3__45__cpo5beginE - _ZN40_INTERNAL_b838f3cf_4_k_cu_095b6d0b_131374cuda3std6ranges3__45__cpo9iter_moveE)
_ZN40_INTERNAL_b838f3cf_4_k_cu_095b6d0b_131374cuda3std6ranges3__45__cpo9iter_moveE:
	.zero		1
	.type		_ZN40_INTERNAL_b838f3cf_4_k_cu_095b6d0b_131374cuda3std3__45__cpo5beginE,@object
	.size		_ZN40_INTERNAL_b838f3cf_4_k_cu_095b6d0b_131374cuda3std3__45__cpo5beginE,(_ZN40_INTERNAL_b838f3cf_4_k_cu_095b6d0b_131374cuda3std3__442_GLOBAL__N__b838f3cf_4_k_cu_095b6d0b_131376ignoreE - _ZN40_INTERNAL_b838f3cf_4_k_cu_095b6d0b_131374cuda3std3__45__cpo5beginE)
_ZN40_INTERNAL_b838f3cf_4_k_cu_095b6d0b_131374cuda3std3__45__cpo5beginE:
	.zero		1
	.type		_ZN40_INTERNAL_b838f3cf_4_k_cu_095b6d0b_131374cuda3std3__442_GLOBAL__N__b838f3cf_4_k_cu_095b6d0b_131376ignoreE,@object
	.size		_ZN40_INTERNAL_b838f3cf_4_k_cu_095b6d0b_131374cuda3std3__442_GLOBAL__N__b838f3cf_4_k_cu_095b6d0b_131376ignoreE,(_ZN40_INTERNAL_b838f3cf_4_k_cu_095b6d0b_131374cute7productE - _ZN40_INTERNAL_b838f3cf_4_k_cu_095b6d0b_131374cuda3std3__442_GLOBAL__N__b838f3cf_4_k_cu_095b6d0b_131376ignoreE)
_ZN40_INTERNAL_b838f3cf_4_k_cu_095b6d0b_131374cuda3std3__442_GLOBAL__N__b838f3cf_4_k_cu_095b6d0b_131376ignoreE:
	.zero		1
	.type		_ZN40_INTERNAL_b838f3cf_4_k_cu_095b6d0b_131374cute7productE,@object
	.size		_ZN40_INTERNAL_b838f3cf_4_k_cu_095b6d0b_131374cute7productE,(_ZN40_INTERNAL_b838f3cf_4_k_cu_095b6d0b_131374cuda3std3__45__cpo3endE - _ZN40_INTERNAL_b838f3cf_4_k_cu_095b6d0b_131374cute7productE)
_ZN40_INTERNAL_b838f3cf_4_k_cu_095b6d0b_131374cute7productE:
	.zero		1
	.type		_ZN40_INTERNAL_b838f3cf_4_k_cu_095b6d0b_131374cuda3std3__45__cpo3endE,@object
	.size		_ZN40_INTERNAL_b838f3cf_4_k_cu_095b6d0b_131374cuda3std3__45__cpo3endE,(_ZN40_INTERNAL_b838f3cf_4_k_cu_095b6d0b_131374cuda3std3__419piecewise_constructE - _ZN40_INTERNAL_b838f3cf_4_k_cu_095b6d0b_131374cuda3std3__45__cpo3endE)
_ZN40_INTERNAL_b838f3cf_4_k_cu_095b6d0b_131374cuda3std3__45__cpo3endE:
	.zero		1
	.type		_ZN40_INTERNAL_b838f3cf_4_k_cu_095b6d0b_131374cuda3std3__419piecewise_constructE,@object
	.size		_ZN40_INTERNAL_b838f3cf_4_k_cu_095b6d0b_131374cuda3std3__419piecewise_constructE,(_ZN40_INTERNAL_b838f3cf_4_k_cu_095b6d0b_131374cuda3std3__45__cpo4cendE - _ZN40_INTERNAL_b838f3cf_4_k_cu_095b6d0b_131374cuda3std3__419piecewise_constructE)
_ZN40_INTERNAL_b838f3cf_4_k_cu_095b6d0b_131374cuda3std3__419piecewise_constructE:
	.zero		1
	.type		_ZN40_INTERNAL_b838f3cf_4_k_cu_095b6d0b_131374cuda3std3__45__cpo4cendE,@object
	.size		_ZN40_INTERNAL_b838f3cf_4_k_cu_095b6d0b_131374cuda3std3__45__cpo4cendE,(_ZN40_INTERNAL_b838f3cf_4_k_cu_095b6d0b_131374cuda3std6ranges3__45__cpo4swapE - _ZN40_INTERNAL_b838f3cf_4_k_cu_095b6d0b_131374cuda3std3__45__cpo4cendE)
_ZN40_INTERNAL_b838f3cf_4_k_cu_095b6d0b_131374cuda3std3__45__cpo4cendE:
	.zero		1
	.type		_ZN40_INTERNAL_b838f3cf_4_k_cu_095b6d0b_131374cuda3std6ranges3__45__cpo4swapE,@object
	.size		_ZN40_INTERNAL_b838f3cf_4_k_cu_095b6d0b_131374cuda3std6ranges3__45__cpo4swapE,(.L_8 - _ZN40_INTERNAL_b838f3cf_4_k_cu_095b6d0b_131374cuda3std6ranges3__45__cpo4swapE)
_ZN40_INTERNAL_b838f3cf_4_k_cu_095b6d0b_131374cuda3std6ranges3__45__cpo4swapE:
	.zero		1
.L_8:


//--------------------- .nv.constant0._ZN7cutlass13device_kernelINS_4gemm6kernel13GemmUniversalIN4cute5tupleIJiiiiEEENS1_10collective13CollectiveMmaINS1_34MainloopSm90TmaGmmaWarpSpecializedILi3ENS5_IJNS4_1CILi2EEENSA_ILi1EEESC_EEENS1_32KernelTmaWarpSpecializedPingpongEEENS5_IJNSA_ILi64EEENSA_ILi80EEENSA_ILi256EEEEEENS_6half_tENS5_IJlSC_lEEESK_SL_NS4_8TiledMMAINS4_8MMA_AtomIJNS4_4SM904GMMA25MMA_64x16x16_F32F16F16_SSILNSP_5MajorE0ELSR_0ELNSP_7ScaleInE1ELSS_1EEEEEENS4_6LayoutINS5_IJSC_SC_SC_EEENS5_IJNSA_ILi0EEESX_SX_EEEEENS5_IJNS4_10UnderscoreES10_S10_EEEEENS4_13SM90_TMA_LOADENS4_14ComposedLayoutINS4_7SwizzleILi3ELi4ELi3EEENS4_18smem_ptr_flag_bitsILi16EEENSV_INS5_IJNSA_ILi8EEESG_EEENS5_IJSG_SC_EEEEEEEvNS4_8identityENS4_23SM90_TMA_LOAD_MULTICASTES1D_vS1E_EENS_8epilogue10collective6detail29Sm90TmaWarpSpecializedAdapterINS1I_15DefaultEpilogueISK_SL_SL_NS1H_6thread17LinearCombinationISK_Li1EffLNS1M_9ScaleType4KindE0ELNS_15FloatRoundStyleE2ESK_EENS1_15EpilogueDefaultEEEEEvvEEEEvNT_6ParamsE --------------------------
	.section	.nv.constant0._ZN7cutlass13device_kernelINS_4gemm6kernel13GemmUniversalIN4cute5tupleIJiiiiEEENS1_10collective13CollectiveMmaINS1_34MainloopSm90TmaGmmaWarpSpecializedILi3ENS5_IJNS4_1CILi2EEENSA_ILi1EEESC_EEENS1_32KernelTmaWarpSpecializedPingpongEEENS5_IJNSA_ILi64EEENSA_ILi80EEENSA_ILi256EEEEEENS_6half_tENS5_IJlSC_lEEESK_SL_NS4_8TiledMMAINS4_8MMA_AtomIJNS4_4SM904GMMA25MMA_64x16x16_F32F16F16_SSILNSP_5MajorE0ELSR_0ELNSP_7ScaleInE1ELSS_1EEEEEENS4_6LayoutINS5_IJSC_SC_SC_EEENS5_IJNSA_ILi0EEESX_SX_EEEEENS5_IJNS4_10UnderscoreES10_S10_EEEEENS4_13SM90_TMA_LOADENS4_14ComposedLayoutINS4_7SwizzleILi3ELi4ELi3EEENS4_18smem_ptr_flag_bitsILi16EEENSV_INS5_IJNSA_ILi8EEESG_EEENS5_IJSG_SC_EEEEEEEvNS4_8identityENS4_23SM90_TMA_LOAD_MULTICASTES1D_vS1E_EENS_8epilogue10collective6detail29Sm90TmaWarpSpecializedAdapterINS1I_15DefaultEpilogueISK_SL_SL_NS1H_6thread17LinearCombinationISK_Li1EffLNS1M_9ScaleType4KindE0ELNS_15FloatRoundStyleE2ESK_EENS1_15EpilogueDefaultEEEEEvvEEEEvNT_6ParamsE,"a",@progbits
	.sectionflags	@""
	.align	4
.nv.constant0._ZN7cutlass13device_kernelINS_4gemm6kernel13GemmUniversalIN4cute5tupleIJiiiiEEENS1_10collective13CollectiveMmaINS1_34MainloopSm90TmaGmmaWarpSpecializedILi3ENS5_IJNS4_1CILi2EEENSA_ILi1EEESC_EEENS1_32KernelTmaWarpSpecializedPingpongEEENS5_IJNSA_ILi64EEENSA_ILi80EEENSA_ILi256EEEEEENS_6half_tENS5_IJlSC_lEEESK_SL_NS4_8TiledMMAINS4_8MMA_AtomIJNS4_4SM904GMMA25MMA_64x16x16_F32F16F16_SSILNSP_5MajorE0ELSR_0ELNSP_7ScaleInE1ELSS_1EEEEEENS4_6LayoutINS5_IJSC_SC_SC_EEENS5_IJNSA_ILi0EEESX_SX_EEEEENS5_IJNS4_10UnderscoreES10_S10_EEEEENS4_13SM90_TMA_LOADENS4_14ComposedLayoutINS4_7SwizzleILi3ELi4ELi3EEENS4_18smem_ptr_flag_bitsILi16EEENSV_INS5_IJNSA_ILi8EEESG_EEENS5_IJSG_SC_EEEEEEEvNS4_8identityENS4_23SM90_TMA_LOAD_MULTICASTES1D_vS1E_EENS_8epilogue10collective6detail29Sm90TmaWarpSpecializedAdapterINS1I_15DefaultEpilogueISK_SL_SL_NS1H_6thread17LinearCombinationISK_Li1EffLNS1M_9ScaleType4KindE0ELNS_15FloatRoundStyleE2ESK_EENS1_15EpilogueDefaultEEEEEvvEEEEvNT_6ParamsE:
	.zero		1664


//--------------------- SYMBOLS --------------------------

	.type		.nv.reservedSmem.offset0,@object
	.size		.nv.reservedSmem.offset0,0x4
	.type		__assertfail,@function
